//
// Generated by NVIDIA NVVM Compiler
//
// Compiler Build ID: CL-36424714
// Cuda compilation tools, release 13.0, V13.0.88
// Based on NVVM 20.0.0
//

.version 9.0
.target sm_100
.address_size 64

	// .globl	default_function_kernel0
// _ZZ24default_function_kernel0E15pad_temp_shared has been demoted
// _ZZ24default_function_kernel0E13kernel_shared has been demoted

.visible .entry default_function_kernel0(
	.param .u64 .ptr .align 1 default_function_kernel0_param_0,
	.param .u64 .ptr .align 1 default_function_kernel0_param_1,
	.param .u64 .ptr .align 1 default_function_kernel0_param_2
)
{
	.reg .pred 	%p<537>;
	.reg .b16 	%rs<89>;
	.reg .b32 	%r<1879>;
	.reg .b32 	%f<488>;
	.reg .b64 	%rd<214>;
	// demoted variable
	.shared .align 4 .b8 _ZZ24default_function_kernel0E15pad_temp_shared[8192];
	// demoted variable
	.shared .align 4 .b8 _ZZ24default_function_kernel0E13kernel_shared[4608];
	ld.param.u64 	%rd8, [default_function_kernel0_param_0];
	ld.param.u64 	%rd9, [default_function_kernel0_param_1];
	cvta.to.global.u64 	%rd1, %rd9;
	cvta.to.global.u64 	%rd2, %rd8;
	mov.u32 	%r100, %ctaid.y;
	mov.u32 	%r1, %tid.x;
	mul.lo.s32 	%r101, %r1, 10;
	shr.u32 	%r102, %r101, 4;
	and.b32  	%r103, %r102, 3;
	and.b32  	%r2, %r101, 14;
	mov.u32 	%r3, %tid.z;
	mul.lo.s32 	%r4, %r3, 3136;
	mul.lo.s32 	%r104, %r1, 74;
	shr.u32 	%r105, %r104, 6;
	mul.lo.s32 	%r5, %r105, 196;
	mul.lo.s32 	%r6, %r100, 28;
	mul.lo.s32 	%r7, %r103, 14;
	add.s32 	%r106, %r4, %r6;
	add.s32 	%r107, %r106, -15;
	add.s32 	%r108, %r107, %r2;
	shl.b32 	%r109, %r3, 10;
	add.s32 	%r110, %r109, %r104;
	shl.b32 	%r111, %r110, 2;
	mov.u32 	%r112, _ZZ24default_function_kernel0E15pad_temp_shared;
	add.s32 	%r8, %r112, %r111;
	or.b32  	%r113, %r101, 1;
	shl.b32 	%r114, %r1, 2;
	mad.lo.s32 	%r115, %r1, 6, %r114;
	and.b32  	%r116, %r113, 15;
	add.s32 	%r117, %r107, %r116;
	add.s32 	%r118, %r101, 2;
	shr.u32 	%r119, %r118, 4;
	and.b32  	%r120, %r119, 3;
	and.b32  	%r121, %r118, 14;
	add.s32 	%r122, %r107, %r121;
	add.s32 	%r123, %r101, 3;
	shr.u32 	%r124, %r123, 4;
	and.b32  	%r125, %r124, 3;
	and.b32  	%r126, %r123, 15;
	add.s32 	%r127, %r107, %r126;
	add.s32 	%r128, %r101, 4;
	shr.u32 	%r129, %r128, 4;
	and.b32  	%r130, %r129, 3;
	and.b32  	%r131, %r128, 14;
	add.s32 	%r132, %r107, %r131;
	add.s32 	%r133, %r101, 5;
	shr.u32 	%r134, %r133, 4;
	and.b32  	%r135, %r134, 3;
	and.b32  	%r136, %r133, 15;
	add.s32 	%r137, %r107, %r136;
	add.s32 	%r138, %r101, 6;
	shr.u32 	%r139, %r138, 4;
	and.b32  	%r140, %r139, 3;
	and.b32  	%r141, %r138, 14;
	add.s32 	%r142, %r107, %r141;
	add.s32 	%r143, %r101, 7;
	shr.u32 	%r144, %r143, 4;
	and.b32  	%r145, %r144, 3;
	and.b32  	%r146, %r143, 15;
	add.s32 	%r147, %r107, %r146;
	add.s32 	%r148, %r101, 8;
	shr.u32 	%r149, %r148, 4;
	and.b32  	%r150, %r149, 3;
	xor.b32  	%r151, %r2, 8;
	add.s32 	%r152, %r107, %r151;
	add.s32 	%r153, %r101, 9;
	shr.u32 	%r154, %r153, 4;
	and.b32  	%r155, %r154, 3;
	and.b32  	%r156, %r153, 15;
	add.s32 	%r157, %r107, %r156;
	add.s32 	%r158, %r115, 10;
	shr.u32 	%r159, %r158, 4;
	and.b32  	%r160, %r159, 3;
	and.b32  	%r161, %r158, 14;
	shr.u32 	%r162, %r158, 6;
	add.s32 	%r163, %r162, %r1;
	mul.lo.s32 	%r164, %r163, 196;
	mul.lo.s32 	%r165, %r160, 14;
	add.s32 	%r166, %r107, %r161;
	add.s32 	%r167, %r166, %r164;
	add.s32 	%r9, %r167, %r165;
	add.s32 	%r168, %r115, 11;
	and.b32  	%r169, %r168, 15;
	add.s32 	%r170, %r107, %r169;
	add.s32 	%r171, %r170, %r164;
	add.s32 	%r10, %r171, %r165;
	add.s32 	%r172, %r115, 12;
	shr.u32 	%r173, %r172, 4;
	and.b32  	%r174, %r173, 3;
	and.b32  	%r175, %r172, 14;
	shr.u32 	%r176, %r172, 6;
	add.s32 	%r177, %r176, %r1;
	mul.lo.s32 	%r178, %r177, 196;
	mul.lo.s32 	%r179, %r174, 14;
	add.s32 	%r180, %r107, %r175;
	add.s32 	%r181, %r180, %r178;
	add.s32 	%r11, %r181, %r179;
	add.s32 	%r182, %r115, 13;
	and.b32  	%r183, %r182, 15;
	add.s32 	%r184, %r107, %r183;
	add.s32 	%r185, %r184, %r178;
	add.s32 	%r12, %r185, %r179;
	add.s32 	%r186, %r115, 14;
	shr.u32 	%r187, %r186, 4;
	and.b32  	%r188, %r187, 3;
	and.b32  	%r189, %r186, 14;
	shr.u32 	%r190, %r186, 6;
	add.s32 	%r191, %r190, %r1;
	mul.lo.s32 	%r192, %r191, 196;
	mul.lo.s32 	%r193, %r188, 14;
	add.s32 	%r194, %r107, %r189;
	add.s32 	%r195, %r194, %r192;
	add.s32 	%r13, %r195, %r193;
	add.s32 	%r196, %r115, -1;
	and.b32  	%r197, %r196, 15;
	add.s32 	%r198, %r107, %r197;
	add.s32 	%r199, %r198, %r192;
	add.s32 	%r14, %r199, %r193;
	add.s32 	%r200, %r115, 17;
	shr.u32 	%r201, %r200, 4;
	and.b32  	%r202, %r201, 3;
	shr.u32 	%r203, %r200, 6;
	add.s32 	%r204, %r203, %r1;
	mad.lo.s32 	%r205, %r204, 196, %r117;
	mad.lo.s32 	%r15, %r202, 14, %r205;
	add.s32 	%r206, %r115, 18;
	shr.u32 	%r207, %r206, 4;
	and.b32  	%r208, %r207, 3;
	shr.u32 	%r209, %r206, 6;
	add.s32 	%r210, %r209, %r1;
	mad.lo.s32 	%r211, %r210, 196, %r122;
	mad.lo.s32 	%r16, %r208, 14, %r211;
	add.s32 	%r212, %r115, 19;
	shr.u32 	%r213, %r212, 4;
	and.b32  	%r214, %r213, 3;
	shr.u32 	%r215, %r212, 6;
	add.s32 	%r216, %r215, %r1;
	mad.lo.s32 	%r217, %r216, 196, %r127;
	mad.lo.s32 	%r17, %r214, 14, %r217;
	add.s32 	%r218, %r115, 20;
	shr.u32 	%r219, %r218, 4;
	and.b32  	%r220, %r219, 3;
	shr.u32 	%r221, %r218, 6;
	add.s32 	%r222, %r221, %r1;
	mad.lo.s32 	%r223, %r222, 196, %r132;
	mad.lo.s32 	%r18, %r220, 14, %r223;
	add.s32 	%r224, %r115, 21;
	shr.u32 	%r225, %r224, 4;
	and.b32  	%r226, %r225, 3;
	shr.u32 	%r227, %r224, 6;
	add.s32 	%r228, %r227, %r1;
	mad.lo.s32 	%r229, %r228, 196, %r137;
	mad.lo.s32 	%r19, %r226, 14, %r229;
	add.s32 	%r230, %r115, 22;
	shr.u32 	%r231, %r230, 4;
	and.b32  	%r232, %r231, 3;
	shr.u32 	%r233, %r230, 6;
	add.s32 	%r234, %r233, %r1;
	mad.lo.s32 	%r235, %r234, 196, %r142;
	mad.lo.s32 	%r20, %r232, 14, %r235;
	add.s32 	%r236, %r115, 23;
	shr.u32 	%r237, %r236, 4;
	and.b32  	%r238, %r237, 3;
	shr.u32 	%r239, %r236, 6;
	add.s32 	%r240, %r239, %r1;
	mad.lo.s32 	%r241, %r240, 196, %r147;
	mad.lo.s32 	%r21, %r238, 14, %r241;
	add.s32 	%r242, %r115, 24;
	shr.u32 	%r243, %r242, 4;
	and.b32  	%r244, %r243, 3;
	shr.u32 	%r245, %r242, 6;
	add.s32 	%r246, %r245, %r1;
	mad.lo.s32 	%r247, %r246, 196, %r152;
	mad.lo.s32 	%r22, %r244, 14, %r247;
	add.s32 	%r248, %r115, 25;
	shr.u32 	%r249, %r248, 4;
	and.b32  	%r250, %r249, 3;
	shr.u32 	%r251, %r248, 6;
	add.s32 	%r252, %r251, %r1;
	mad.lo.s32 	%r253, %r252, 196, %r157;
	mad.lo.s32 	%r23, %r250, 14, %r253;
	add.s32 	%r254, %r115, 26;
	shr.u32 	%r255, %r254, 4;
	and.b32  	%r256, %r255, 3;
	shr.u32 	%r257, %r254, 6;
	add.s32 	%r258, %r257, %r1;
	mad.lo.s32 	%r259, %r258, 196, %r166;
	mad.lo.s32 	%r24, %r256, 14, %r259;
	add.s32 	%r260, %r115, 27;
	shr.u32 	%r261, %r260, 4;
	and.b32  	%r262, %r261, 3;
	shr.u32 	%r263, %r260, 6;
	add.s32 	%r264, %r263, %r1;
	mad.lo.s32 	%r265, %r264, 196, %r170;
	mad.lo.s32 	%r25, %r262, 14, %r265;
	add.s32 	%r266, %r115, 28;
	shr.u32 	%r267, %r266, 4;
	and.b32  	%r268, %r267, 3;
	shr.u32 	%r269, %r266, 6;
	add.s32 	%r270, %r269, %r1;
	mad.lo.s32 	%r271, %r270, 196, %r180;
	mad.lo.s32 	%r26, %r268, 14, %r271;
	add.s32 	%r272, %r115, 29;
	shr.u32 	%r273, %r272, 4;
	and.b32  	%r274, %r273, 3;
	shr.u32 	%r275, %r272, 6;
	add.s32 	%r276, %r275, %r1;
	mad.lo.s32 	%r277, %r276, 196, %r184;
	mad.lo.s32 	%r27, %r274, 14, %r277;
	add.s32 	%r278, %r115, 30;
	shr.u32 	%r279, %r278, 4;
	and.b32  	%r280, %r279, 3;
	shr.u32 	%r281, %r278, 6;
	add.s32 	%r282, %r281, %r1;
	mad.lo.s32 	%r283, %r282, 196, %r194;
	mad.lo.s32 	%r28, %r280, 14, %r283;
	add.s32 	%r284, %r115, 31;
	shr.u32 	%r285, %r284, 4;
	and.b32  	%r286, %r285, 3;
	shl.b32 	%r287, %r1, 6;
	add.s32 	%r288, %r284, %r287;
	shr.u32 	%r289, %r288, 6;
	mad.lo.s32 	%r290, %r289, 196, %r198;
	mad.lo.s32 	%r29, %r286, 14, %r290;
	xor.b32  	%r291, %r103, 2;
	add.s32 	%r292, %r288, 1;
	shr.u32 	%r293, %r292, 6;
	mad.lo.s32 	%r294, %r293, 196, %r108;
	mad.lo.s32 	%r30, %r291, 14, %r294;
	add.s32 	%r295, %r115, 33;
	shr.u32 	%r296, %r295, 4;
	and.b32  	%r297, %r296, 3;
	shr.u32 	%r298, %r295, 6;
	add.s32 	%r299, %r298, %r1;
	mad.lo.s32 	%r300, %r299, 196, %r117;
	mad.lo.s32 	%r31, %r297, 14, %r300;
	add.s32 	%r301, %r115, 34;
	shr.u32 	%r302, %r301, 4;
	and.b32  	%r303, %r302, 3;
	shr.u32 	%r304, %r301, 6;
	add.s32 	%r305, %r304, %r1;
	mad.lo.s32 	%r306, %r305, 196, %r122;
	mad.lo.s32 	%r32, %r303, 14, %r306;
	add.s32 	%r307, %r115, 35;
	shr.u32 	%r308, %r307, 4;
	and.b32  	%r309, %r308, 3;
	shr.u32 	%r310, %r307, 6;
	add.s32 	%r311, %r310, %r1;
	mad.lo.s32 	%r312, %r311, 196, %r127;
	mad.lo.s32 	%r33, %r309, 14, %r312;
	add.s32 	%r313, %r115, 36;
	shr.u32 	%r314, %r313, 4;
	and.b32  	%r315, %r314, 3;
	shr.u32 	%r316, %r313, 6;
	add.s32 	%r317, %r316, %r1;
	mad.lo.s32 	%r318, %r317, 196, %r132;
	mad.lo.s32 	%r34, %r315, 14, %r318;
	add.s32 	%r319, %r115, 37;
	shr.u32 	%r320, %r319, 4;
	and.b32  	%r321, %r320, 3;
	shr.u32 	%r322, %r319, 6;
	add.s32 	%r323, %r322, %r1;
	mad.lo.s32 	%r324, %r323, 196, %r137;
	mad.lo.s32 	%r35, %r321, 14, %r324;
	add.s32 	%r325, %r115, 38;
	shr.u32 	%r326, %r325, 4;
	and.b32  	%r327, %r326, 3;
	shr.u32 	%r328, %r325, 6;
	add.s32 	%r329, %r328, %r1;
	mad.lo.s32 	%r330, %r329, 196, %r142;
	mad.lo.s32 	%r36, %r327, 14, %r330;
	add.s32 	%r331, %r115, 39;
	shr.u32 	%r332, %r331, 4;
	and.b32  	%r333, %r332, 3;
	shr.u32 	%r334, %r331, 6;
	add.s32 	%r335, %r334, %r1;
	mad.lo.s32 	%r336, %r335, 196, %r147;
	mad.lo.s32 	%r37, %r333, 14, %r336;
	add.s32 	%r337, %r115, 40;
	shr.u32 	%r338, %r337, 4;
	and.b32  	%r339, %r338, 3;
	shr.u32 	%r340, %r337, 6;
	add.s32 	%r341, %r340, %r1;
	mad.lo.s32 	%r342, %r341, 196, %r152;
	mad.lo.s32 	%r38, %r339, 14, %r342;
	add.s32 	%r343, %r115, 41;
	shr.u32 	%r344, %r343, 4;
	and.b32  	%r345, %r344, 3;
	shr.u32 	%r346, %r343, 6;
	add.s32 	%r347, %r346, %r1;
	mad.lo.s32 	%r348, %r347, 196, %r157;
	mad.lo.s32 	%r39, %r345, 14, %r348;
	add.s32 	%r349, %r115, 42;
	shr.u32 	%r350, %r349, 4;
	and.b32  	%r351, %r350, 3;
	shr.u32 	%r352, %r349, 6;
	add.s32 	%r353, %r352, %r1;
	mad.lo.s32 	%r354, %r353, 196, %r166;
	mad.lo.s32 	%r40, %r351, 14, %r354;
	add.s32 	%r355, %r115, 43;
	shr.u32 	%r356, %r355, 4;
	and.b32  	%r357, %r356, 3;
	shr.u32 	%r358, %r355, 6;
	add.s32 	%r359, %r358, %r1;
	mad.lo.s32 	%r360, %r359, 196, %r170;
	mad.lo.s32 	%r41, %r357, 14, %r360;
	add.s32 	%r361, %r115, 44;
	shr.u32 	%r362, %r361, 4;
	and.b32  	%r363, %r362, 3;
	shr.u32 	%r364, %r361, 6;
	add.s32 	%r365, %r364, %r1;
	mad.lo.s32 	%r366, %r365, 196, %r180;
	mad.lo.s32 	%r42, %r363, 14, %r366;
	add.s32 	%r367, %r115, 45;
	shr.u32 	%r368, %r367, 4;
	and.b32  	%r369, %r368, 3;
	shr.u32 	%r370, %r367, 6;
	add.s32 	%r371, %r370, %r1;
	mad.lo.s32 	%r372, %r371, 196, %r184;
	mad.lo.s32 	%r43, %r369, 14, %r372;
	add.s32 	%r373, %r115, 46;
	shr.u32 	%r374, %r373, 4;
	and.b32  	%r375, %r374, 3;
	shr.u32 	%r376, %r373, 6;
	add.s32 	%r377, %r376, %r1;
	mad.lo.s32 	%r378, %r377, 196, %r194;
	mad.lo.s32 	%r44, %r375, 14, %r378;
	add.s32 	%r379, %r115, 47;
	shr.u32 	%r380, %r379, 4;
	and.b32  	%r381, %r380, 3;
	shr.u32 	%r382, %r379, 6;
	add.s32 	%r383, %r382, %r1;
	mad.lo.s32 	%r384, %r383, 196, %r198;
	mad.lo.s32 	%r45, %r381, 14, %r384;
	add.s32 	%r385, %r115, 48;
	shr.u32 	%r386, %r385, 4;
	and.b32  	%r387, %r386, 3;
	shr.u32 	%r388, %r385, 6;
	add.s32 	%r389, %r388, %r1;
	mad.lo.s32 	%r390, %r389, 196, %r108;
	mad.lo.s32 	%r46, %r387, 14, %r390;
	add.s32 	%r391, %r115, 49;
	shr.u32 	%r392, %r391, 4;
	and.b32  	%r393, %r392, 3;
	shr.u32 	%r394, %r391, 6;
	add.s32 	%r395, %r394, %r1;
	mad.lo.s32 	%r396, %r395, 196, %r117;
	mad.lo.s32 	%r47, %r393, 14, %r396;
	add.s32 	%r397, %r115, 50;
	shr.u32 	%r398, %r397, 4;
	and.b32  	%r399, %r398, 3;
	shr.u32 	%r400, %r397, 6;
	add.s32 	%r401, %r400, %r1;
	mad.lo.s32 	%r402, %r401, 196, %r122;
	mad.lo.s32 	%r48, %r399, 14, %r402;
	add.s32 	%r403, %r115, 51;
	shr.u32 	%r404, %r403, 4;
	and.b32  	%r405, %r404, 3;
	shr.u32 	%r406, %r403, 6;
	add.s32 	%r407, %r406, %r1;
	mad.lo.s32 	%r408, %r407, 196, %r127;
	mad.lo.s32 	%r49, %r405, 14, %r408;
	add.s32 	%r409, %r115, 52;
	shr.u32 	%r410, %r409, 4;
	and.b32  	%r411, %r410, 3;
	shr.u32 	%r412, %r409, 6;
	add.s32 	%r413, %r412, %r1;
	mad.lo.s32 	%r414, %r413, 196, %r132;
	mad.lo.s32 	%r50, %r411, 14, %r414;
	add.s32 	%r415, %r115, 53;
	shr.u32 	%r416, %r415, 4;
	and.b32  	%r417, %r416, 3;
	shr.u32 	%r418, %r415, 6;
	add.s32 	%r419, %r418, %r1;
	mad.lo.s32 	%r420, %r419, 196, %r137;
	mad.lo.s32 	%r51, %r417, 14, %r420;
	add.s32 	%r421, %r115, 54;
	shr.u32 	%r422, %r421, 4;
	and.b32  	%r423, %r422, 3;
	shr.u32 	%r424, %r421, 6;
	add.s32 	%r425, %r424, %r1;
	mad.lo.s32 	%r426, %r425, 196, %r142;
	mad.lo.s32 	%r52, %r423, 14, %r426;
	add.s32 	%r427, %r115, 55;
	shr.u32 	%r428, %r427, 4;
	and.b32  	%r429, %r428, 3;
	shr.u32 	%r430, %r427, 6;
	add.s32 	%r431, %r430, %r1;
	mad.lo.s32 	%r432, %r431, 196, %r147;
	mad.lo.s32 	%r53, %r429, 14, %r432;
	add.s32 	%r433, %r115, 56;
	shr.u32 	%r434, %r433, 4;
	and.b32  	%r435, %r434, 3;
	shr.u32 	%r436, %r433, 6;
	add.s32 	%r437, %r436, %r1;
	mad.lo.s32 	%r438, %r437, 196, %r152;
	mad.lo.s32 	%r54, %r435, 14, %r438;
	add.s32 	%r439, %r115, 57;
	shr.u32 	%r440, %r439, 4;
	and.b32  	%r441, %r440, 3;
	shr.u32 	%r442, %r439, 6;
	add.s32 	%r443, %r442, %r1;
	mad.lo.s32 	%r444, %r443, 196, %r157;
	mad.lo.s32 	%r55, %r441, 14, %r444;
	add.s32 	%r445, %r115, 58;
	shr.u32 	%r446, %r445, 4;
	and.b32  	%r447, %r446, 3;
	shr.u32 	%r448, %r445, 6;
	add.s32 	%r449, %r448, %r1;
	mad.lo.s32 	%r450, %r449, 196, %r166;
	mad.lo.s32 	%r56, %r447, 14, %r450;
	add.s32 	%r451, %r115, 59;
	shr.u32 	%r452, %r451, 4;
	and.b32  	%r453, %r452, 3;
	shr.u32 	%r454, %r451, 6;
	add.s32 	%r455, %r454, %r1;
	mad.lo.s32 	%r456, %r455, 196, %r170;
	mad.lo.s32 	%r57, %r453, 14, %r456;
	add.s32 	%r457, %r115, 60;
	shr.u32 	%r458, %r457, 4;
	and.b32  	%r459, %r458, 3;
	shr.u32 	%r460, %r457, 6;
	add.s32 	%r461, %r460, %r1;
	mad.lo.s32 	%r462, %r461, 196, %r180;
	mad.lo.s32 	%r58, %r459, 14, %r462;
	add.s32 	%r463, %r115, 61;
	shr.u32 	%r464, %r463, 4;
	and.b32  	%r465, %r464, 3;
	add.s32 	%r466, %r463, %r287;
	shr.u32 	%r467, %r466, 6;
	mad.lo.s32 	%r468, %r467, 196, %r184;
	mad.lo.s32 	%r59, %r465, 14, %r468;
	add.s32 	%r469, %r466, 1;
	shr.u32 	%r470, %r469, 6;
	shl.b32 	%r471, %r3, 6;
	shr.u32 	%r472, %r469, 4;
	setp.gt.u32 	%p15, %r1, 12;
	and.b32  	%r473, %r472, 3;
	mad.lo.s32 	%r474, %r470, 196, %r194;
	mad.lo.s32 	%r60, %r473, 14, %r474;
	add.s32 	%r475, %r466, 2;
	shr.u32 	%r476, %r475, 6;
	shr.u32 	%r477, %r475, 4;
	and.b32  	%r478, %r477, 3;
	mad.lo.s32 	%r479, %r476, 196, %r198;
	mad.lo.s32 	%r61, %r478, 14, %r479;
	add.s32 	%r480, %r466, 4;
	shr.u32 	%r481, %r480, 6;
	mad.lo.s32 	%r482, %r481, 196, %r117;
	add.s32 	%r62, %r482, %r7;
	add.s32 	%r483, %r466, 5;
	shr.u32 	%r484, %r483, 6;
	mad.lo.s32 	%r485, %r484, 196, %r122;
	mad.lo.s32 	%r63, %r120, 14, %r485;
	add.s32 	%r486, %r466, 6;
	shr.u32 	%r487, %r486, 6;
	mad.lo.s32 	%r488, %r487, 196, %r127;
	mad.lo.s32 	%r64, %r125, 14, %r488;
	add.s32 	%r489, %r466, 7;
	shr.u32 	%r490, %r489, 6;
	mad.lo.s32 	%r491, %r490, 196, %r132;
	mad.lo.s32 	%r65, %r130, 14, %r491;
	add.s32 	%r492, %r466, 8;
	shr.u32 	%r493, %r492, 6;
	mad.lo.s32 	%r494, %r493, 196, %r137;
	mad.lo.s32 	%r66, %r135, 14, %r494;
	add.s32 	%r495, %r466, 9;
	shr.u32 	%r496, %r495, 6;
	mad.lo.s32 	%r497, %r496, 196, %r142;
	mad.lo.s32 	%r67, %r140, 14, %r497;
	add.s32 	%r498, %r466, 10;
	shr.u32 	%r499, %r498, 6;
	mad.lo.s32 	%r500, %r499, 196, %r147;
	mad.lo.s32 	%r68, %r145, 14, %r500;
	add.s32 	%r501, %r466, 11;
	shr.u32 	%r502, %r501, 6;
	mad.lo.s32 	%r503, %r502, 196, %r152;
	mad.lo.s32 	%r69, %r150, 14, %r503;
	add.s32 	%r504, %r466, 12;
	shr.u32 	%r505, %r504, 6;
	mad.lo.s32 	%r506, %r505, 196, %r157;
	mad.lo.s32 	%r70, %r155, 14, %r506;
	mov.u32 	%r71, %ctaid.z;
	mul.lo.s32 	%r507, %r3, 1152;
	mad.lo.s32 	%r508, %r71, 2304, %r507;
	mul.lo.s32 	%r509, %r1, 14;
	cvt.u16.u32 	%rs5, %r509;
	mul.hi.u16 	%rs6, %rs5, 10923;
	shr.u16 	%rs7, %rs6, 4;
	mul.wide.u16 	%r510, %rs7, 576;
	add.s32 	%r511, %r510, %r508;
	mul.lo.s16 	%rs8, %rs7, 96;
	sub.s16 	%rs9, %rs5, %rs8;
	mul.lo.s16 	%rs10, %rs9, 3;
	cvt.u32.u16 	%r512, %rs10;
	add.s32 	%r72, %r511, %r512;
	mul.lo.s32 	%r513, %r1, 42;
	mad.lo.s32 	%r514, %r3, 576, %r513;
	shl.b32 	%r515, %r514, 2;
	mov.u32 	%r516, _ZZ24default_function_kernel0E13kernel_shared;
	add.s32 	%r73, %r516, %r515;
	or.b16  	%rs11, %rs5, 1;
	mul.hi.u16 	%rs12, %rs11, 10923;
	shr.u16 	%rs13, %rs12, 4;
	mul.wide.u16 	%r517, %rs13, 576;
	add.s32 	%r518, %r517, %r508;
	mul.lo.s16 	%rs14, %rs13, 96;
	sub.s16 	%rs15, %rs11, %rs14;
	mul.lo.s16 	%rs16, %rs15, 3;
	cvt.u32.u16 	%r519, %rs16;
	add.s32 	%r74, %r518, %r519;
	add.s16 	%rs17, %rs5, 2;
	mul.hi.u16 	%rs18, %rs17, 10923;
	shr.u16 	%rs19, %rs18, 4;
	mul.wide.u16 	%r520, %rs19, 576;
	add.s32 	%r521, %r520, %r508;
	mul.lo.s16 	%rs20, %rs19, 96;
	sub.s16 	%rs21, %rs17, %rs20;
	mul.lo.s16 	%rs22, %rs21, 3;
	cvt.u32.u16 	%r522, %rs22;
	add.s32 	%r75, %r521, %r522;
	add.s16 	%rs23, %rs5, 3;
	mul.hi.u16 	%rs24, %rs23, 10923;
	shr.u16 	%rs25, %rs24, 4;
	mul.wide.u16 	%r523, %rs25, 576;
	add.s32 	%r524, %r523, %r508;
	mul.lo.s16 	%rs26, %rs25, 96;
	sub.s16 	%rs27, %rs23, %rs26;
	mul.lo.s16 	%rs28, %rs27, 3;
	cvt.u32.u16 	%r525, %rs28;
	add.s32 	%r76, %r524, %r525;
	add.s16 	%rs29, %rs5, 4;
	mul.hi.u16 	%rs30, %rs29, 10923;
	shr.u16 	%rs31, %rs30, 4;
	mul.wide.u16 	%r526, %rs31, 576;
	add.s32 	%r527, %r526, %r508;
	mul.lo.s16 	%rs32, %rs31, 96;
	sub.s16 	%rs33, %rs29, %rs32;
	mul.lo.s16 	%rs34, %rs33, 3;
	cvt.u32.u16 	%r528, %rs34;
	add.s32 	%r77, %r527, %r528;
	add.s16 	%rs35, %rs5, 5;
	mul.hi.u16 	%rs36, %rs35, 10923;
	shr.u16 	%rs37, %rs36, 4;
	mul.wide.u16 	%r529, %rs37, 576;
	add.s32 	%r530, %r529, %r508;
	mul.lo.s16 	%rs38, %rs37, 96;
	sub.s16 	%rs39, %rs35, %rs38;
	mul.lo.s16 	%rs40, %rs39, 3;
	cvt.u32.u16 	%r531, %rs40;
	add.s32 	%r78, %r530, %r531;
	add.s16 	%rs41, %rs5, 6;
	mul.hi.u16 	%rs42, %rs41, 10923;
	shr.u16 	%rs43, %rs42, 4;
	mul.wide.u16 	%r532, %rs43, 576;
	add.s32 	%r533, %r532, %r508;
	mul.lo.s16 	%rs44, %rs43, 96;
	sub.s16 	%rs45, %rs41, %rs44;
	mul.lo.s16 	%rs46, %rs45, 3;
	cvt.u32.u16 	%r534, %rs46;
	add.s32 	%r79, %r533, %r534;
	add.s16 	%rs47, %rs5, 7;
	mul.hi.u16 	%rs48, %rs47, 10923;
	shr.u16 	%rs49, %rs48, 4;
	mul.wide.u16 	%r535, %rs49, 576;
	add.s32 	%r536, %r535, %r508;
	mul.lo.s16 	%rs50, %rs49, 96;
	sub.s16 	%rs51, %rs47, %rs50;
	mul.lo.s16 	%rs52, %rs51, 3;
	cvt.u32.u16 	%r537, %rs52;
	add.s32 	%r80, %r536, %r537;
	add.s16 	%rs53, %rs5, 8;
	mul.hi.u16 	%rs54, %rs53, 10923;
	shr.u16 	%rs55, %rs54, 4;
	mul.wide.u16 	%r538, %rs55, 576;
	add.s32 	%r539, %r538, %r508;
	mul.lo.s16 	%rs56, %rs55, 96;
	sub.s16 	%rs57, %rs53, %rs56;
	mul.lo.s16 	%rs58, %rs57, 3;
	cvt.u32.u16 	%r540, %rs58;
	add.s32 	%r81, %r539, %r540;
	add.s16 	%rs59, %rs5, 9;
	mul.hi.u16 	%rs60, %rs59, 10923;
	shr.u16 	%rs61, %rs60, 4;
	mul.wide.u16 	%r541, %rs61, 576;
	add.s32 	%r542, %r541, %r508;
	mul.lo.s16 	%rs62, %rs61, 96;
	sub.s16 	%rs63, %rs59, %rs62;
	mul.lo.s16 	%rs64, %rs63, 3;
	cvt.u32.u16 	%r543, %rs64;
	add.s32 	%r82, %r542, %r543;
	shl.b32 	%r544, %r3, 1;
	add.s16 	%rs65, %rs5, 10;
	mul.hi.u16 	%rs66, %rs65, 10923;
	shr.u16 	%rs67, %rs66, 4;
	cvt.u32.u16 	%r545, %rs67;
	add.s32 	%r83, %r544, %r545;
	mul.hi.u16 	%rs68, %rs65, 21846;
	cvt.u32.u16 	%r546, %rs68;
	add.s32 	%r547, %r471, %r546;
	setp.gt.u32 	%p16, %r547, 127;
	mad.lo.s32 	%r548, %r3, 192, %r509;
	setp.gt.u32 	%p17, %r548, 373;
	setp.gt.u32 	%p18, %r514, 1121;
	or.pred  	%p19, %p15, %p18;
	mul.wide.u16 	%r550, %rs67, 576;
	add.s32 	%r84, %r550, %r508;
	mul.lo.s16 	%rs69, %rs67, 96;
	sub.s16 	%rs70, %rs65, %rs69;
	mul.lo.s16 	%rs1, %rs70, 3;
	setp.gt.u32 	%p21, %r514, 1120;
	or.pred  	%p22, %p15, %p21;
	setp.gt.u32 	%p24, %r514, 1119;
	or.pred  	%p25, %p15, %p24;
	add.s16 	%rs71, %rs5, 11;
	mul.hi.u16 	%rs72, %rs71, 10923;
	shr.u16 	%rs73, %rs72, 4;
	cvt.u32.u16 	%r551, %rs73;
	add.s32 	%r85, %r544, %r551;
	mul.hi.u16 	%rs74, %rs71, 21846;
	cvt.u32.u16 	%r552, %rs74;
	add.s32 	%r553, %r471, %r552;
	setp.gt.u32 	%p27, %r553, 127;
	setp.gt.u32 	%p28, %r548, 372;
	setp.gt.u32 	%p29, %r514, 1118;
	or.pred  	%p30, %p15, %p29;
	mul.wide.u16 	%r554, %rs73, 576;
	add.s32 	%r86, %r554, %r508;
	mul.lo.s16 	%rs75, %rs73, 96;
	sub.s16 	%rs76, %rs71, %rs75;
	mul.lo.s16 	%rs2, %rs76, 3;
	setp.gt.u32 	%p32, %r514, 1117;
	or.pred  	%p33, %p15, %p32;
	setp.gt.u32 	%p35, %r514, 1116;
	or.pred  	%p36, %p15, %p35;
	add.s16 	%rs77, %rs5, 12;
	mul.hi.u16 	%rs78, %rs77, 10923;
	shr.u16 	%rs79, %rs78, 4;
	cvt.u32.u16 	%r555, %rs79;
	add.s32 	%r87, %r544, %r555;
	mul.hi.u16 	%rs80, %rs5, 21846;
	cvt.u32.u16 	%r556, %rs80;
	add.s32 	%r557, %r471, %r556;
	setp.gt.u32 	%p38, %r557, 123;
	setp.gt.u32 	%p39, %r548, 371;
	setp.gt.u32 	%p40, %r514, 1115;
	or.pred  	%p41, %p15, %p40;
	mul.wide.u16 	%r558, %rs79, 576;
	add.s32 	%r88, %r558, %r508;
	mul.lo.s16 	%rs81, %rs79, 96;
	sub.s16 	%rs82, %rs77, %rs81;
	mul.lo.s16 	%rs3, %rs82, 3;
	setp.gt.u32 	%p43, %r514, 1114;
	or.pred  	%p44, %p15, %p43;
	setp.gt.u32 	%p46, %r514, 1113;
	or.pred  	%p47, %p15, %p46;
	add.s16 	%rs83, %rs5, 13;
	mul.hi.u16 	%rs84, %rs83, 10923;
	shr.u16 	%rs85, %rs84, 4;
	cvt.u32.u16 	%r559, %rs85;
	add.s32 	%r89, %r544, %r559;
	mul.hi.u16 	%rs86, %rs83, 21846;
	cvt.u32.u16 	%r560, %rs86;
	add.s32 	%r561, %r471, %r560;
	setp.gt.u32 	%p49, %r561, 127;
	setp.gt.u32 	%p50, %r548, 370;
	setp.gt.u32 	%p51, %r514, 1112;
	or.pred  	%p52, %p15, %p51;
	mul.wide.u16 	%r562, %rs85, 576;
	add.s32 	%r90, %r562, %r508;
	mul.lo.s16 	%rs87, %rs85, 96;
	sub.s16 	%rs88, %rs83, %rs87;
	mul.lo.s16 	%rs4, %rs88, 3;
	setp.gt.u32 	%p54, %r514, 1111;
	or.pred  	%p55, %p15, %p54;
	setp.gt.u32 	%p57, %r514, 1110;
	or.pred  	%p58, %p15, %p57;
	or.pred  	%p60, %p16, %p17;
	or.pred  	%p1, %p60, %p19;
	or.pred  	%p2, %p60, %p22;
	or.pred  	%p3, %p60, %p25;
	or.pred  	%p61, %p27, %p28;
	or.pred  	%p4, %p61, %p30;
	or.pred  	%p5, %p61, %p33;
	or.pred  	%p6, %p61, %p36;
	or.pred  	%p62, %p38, %p39;
	or.pred  	%p7, %p62, %p41;
	or.pred  	%p8, %p62, %p44;
	or.pred  	%p9, %p62, %p47;
	or.pred  	%p63, %p49, %p50;
	or.pred  	%p10, %p63, %p52;
	or.pred  	%p11, %p63, %p55;
	or.pred  	%p12, %p63, %p58;
	add.s32 	%r91, %r112, %r114;
	mov.f32 	%f484, 0f00000000;
	mov.b32 	%r1876, 0;
	mov.pred 	%p536, -1;
	mad.lo.s32 	%r603, %r1, 10, 2;
	mad.lo.s32 	%r648, %r1, 10, 4;
	mad.lo.s32 	%r693, %r1, 10, 6;
	mov.f32 	%f485, %f484;
	mov.f32 	%f486, %f484;
	mov.f32 	%f487, %f484;
$L__BB0_1:
	mov.pred 	%p13, %p536;
	bar.sync 	0;
	mul.lo.s32 	%r563, %r1, 10;
	shr.u32 	%r564, %r563, 4;
	and.b32  	%r565, %r564, 3;
	mov.u32 	%r566, %ctaid.y;
	shl.b32 	%r567, %r566, 1;
	or.b32  	%r568, %r565, %r567;
	setp.eq.s32 	%p64, %r568, 0;
	add.s32 	%r569, %r567, %r565;
	setp.gt.u32 	%p65, %r569, 14;
	setp.eq.s32 	%p66, %r2, 0;
	or.pred  	%p67, %p64, %p66;
	or.pred  	%p68, %p67, %p65;
	mov.f32 	%f410, 0f00000000;
	@%p68 bra 	$L__BB0_3;
	add.s32 	%r573, %r106, %r2;
	add.s32 	%r574, %r573, %r5;
	add.s32 	%r575, %r574, %r7;
	mad.lo.s32 	%r576, %r1876, 6272, %r575;
	add.s32 	%r577, %r576, -15;
	mul.wide.s32 	%rd10, %r577, 4;
	add.s64 	%rd11, %rd2, %rd10;
	ld.global.nc.f32 	%f410, [%rd11];
$L__BB0_3:
	st.shared.f32 	[%r8], %f410;
	mul.lo.s32 	%r579, %r1, 10;
	shr.u32 	%r580, %r579, 4;
	and.b32  	%r581, %r580, 3;
	mov.u32 	%r582, %ctaid.y;
	shl.b32 	%r583, %r582, 1;
	or.b32  	%r584, %r581, %r583;
	setp.eq.s32 	%p69, %r584, 0;
	add.s32 	%r585, %r583, %r581;
	setp.gt.u32 	%p70, %r585, 14;
	mad.lo.s32 	%r587, %r1, 6, 14;
	and.b32  	%r588, %r587, 14;
	setp.eq.s32 	%p71, %r588, 0;
	or.pred  	%p72, %p69, %p71;
	or.pred  	%p73, %p72, %p70;
	mov.f32 	%f411, 0f00000000;
	@%p73 bra 	$L__BB0_5;
	mul.lo.s32 	%r590, %r1, 10;
	or.b32  	%r591, %r590, 1;
	and.b32  	%r592, %r591, 15;
	add.s32 	%r593, %r106, %r592;
	shr.u32 	%r594, %r590, 6;
	add.s32 	%r595, %r594, %r1;
	mad.lo.s32 	%r596, %r595, 196, %r593;
	shr.u32 	%r597, %r590, 4;
	and.b32  	%r598, %r597, 3;
	mad.lo.s32 	%r599, %r598, 14, %r596;
	mad.lo.s32 	%r600, %r1876, 6272, %r599;
	add.s32 	%r601, %r600, -15;
	mul.wide.s32 	%rd12, %r601, 4;
	add.s64 	%rd13, %rd2, %rd12;
	ld.global.nc.f32 	%f411, [%rd13];
$L__BB0_5:
	st.shared.f32 	[%r8+4], %f411;
	shr.u32 	%r604, %r603, 4;
	and.b32  	%r605, %r604, 3;
	mov.u32 	%r606, %ctaid.y;
	shl.b32 	%r608, %r606, 1;
	or.b32  	%r609, %r605, %r608;
	setp.eq.s32 	%p74, %r609, 0;
	add.s32 	%r610, %r608, %r605;
	setp.gt.u32 	%p75, %r610, 14;
	and.b32  	%r611, %r603, 14;
	setp.eq.s32 	%p76, %r611, 0;
	or.pred  	%p77, %p74, %p76;
	or.pred  	%p78, %p77, %p75;
	mov.f32 	%f412, 0f00000000;
	@%p78 bra 	$L__BB0_7;
	mad.lo.s32 	%r613, %r1, 10, 2;
	and.b32  	%r614, %r613, 14;
	add.s32 	%r615, %r106, %r614;
	shr.u32 	%r616, %r613, 6;
	add.s32 	%r617, %r616, %r1;
	mad.lo.s32 	%r618, %r617, 196, %r615;
	shr.u32 	%r619, %r613, 4;
	and.b32  	%r620, %r619, 3;
	mad.lo.s32 	%r621, %r620, 14, %r618;
	mad.lo.s32 	%r622, %r1876, 6272, %r621;
	add.s32 	%r623, %r622, -15;
	mul.wide.s32 	%rd14, %r623, 4;
	add.s64 	%rd15, %rd2, %rd14;
	ld.global.nc.f32 	%f412, [%rd15];
$L__BB0_7:
	st.shared.f32 	[%r8+8], %f412;
	mad.lo.s32 	%r625, %r1, 10, 3;
	shr.u32 	%r626, %r625, 4;
	and.b32  	%r627, %r626, 3;
	mov.u32 	%r628, %ctaid.y;
	shl.b32 	%r629, %r628, 1;
	or.b32  	%r630, %r627, %r629;
	setp.eq.s32 	%p79, %r630, 0;
	add.s32 	%r631, %r629, %r627;
	setp.gt.u32 	%p80, %r631, 14;
	mad.lo.s32 	%r633, %r1, 6, 12;
	and.b32  	%r634, %r633, 14;
	setp.eq.s32 	%p81, %r634, 0;
	or.pred  	%p82, %p79, %p81;
	or.pred  	%p83, %p82, %p80;
	mov.f32 	%f413, 0f00000000;
	@%p83 bra 	$L__BB0_9;
	mad.lo.s32 	%r636, %r1, 10, 3;
	and.b32  	%r637, %r636, 15;
	add.s32 	%r638, %r106, %r637;
	shr.u32 	%r639, %r636, 6;
	add.s32 	%r640, %r639, %r1;
	mad.lo.s32 	%r641, %r640, 196, %r638;
	shr.u32 	%r642, %r636, 4;
	and.b32  	%r643, %r642, 3;
	mad.lo.s32 	%r644, %r643, 14, %r641;
	mad.lo.s32 	%r645, %r1876, 6272, %r644;
	add.s32 	%r646, %r645, -15;
	mul.wide.s32 	%rd16, %r646, 4;
	add.s64 	%rd17, %rd2, %rd16;
	ld.global.nc.f32 	%f413, [%rd17];
$L__BB0_9:
	st.shared.f32 	[%r8+12], %f413;
	shr.u32 	%r649, %r648, 4;
	and.b32  	%r650, %r649, 3;
	mov.u32 	%r651, %ctaid.y;
	shl.b32 	%r653, %r651, 1;
	or.b32  	%r654, %r650, %r653;
	setp.eq.s32 	%p84, %r654, 0;
	add.s32 	%r655, %r653, %r650;
	setp.gt.u32 	%p85, %r655, 14;
	and.b32  	%r656, %r648, 14;
	setp.eq.s32 	%p86, %r656, 0;
	or.pred  	%p87, %p84, %p86;
	or.pred  	%p88, %p87, %p85;
	mov.f32 	%f414, 0f00000000;
	@%p88 bra 	$L__BB0_11;
	mad.lo.s32 	%r658, %r1, 10, 4;
	and.b32  	%r659, %r658, 14;
	add.s32 	%r660, %r106, %r659;
	shr.u32 	%r661, %r658, 6;
	add.s32 	%r662, %r661, %r1;
	mad.lo.s32 	%r663, %r662, 196, %r660;
	shr.u32 	%r664, %r658, 4;
	and.b32  	%r665, %r664, 3;
	mad.lo.s32 	%r666, %r665, 14, %r663;
	mad.lo.s32 	%r667, %r1876, 6272, %r666;
	add.s32 	%r668, %r667, -15;
	mul.wide.s32 	%rd18, %r668, 4;
	add.s64 	%rd19, %rd2, %rd18;
	ld.global.nc.f32 	%f414, [%rd19];
$L__BB0_11:
	st.shared.f32 	[%r8+16], %f414;
	mad.lo.s32 	%r670, %r1, 10, 5;
	shr.u32 	%r671, %r670, 4;
	and.b32  	%r672, %r671, 3;
	mov.u32 	%r673, %ctaid.y;
	shl.b32 	%r674, %r673, 1;
	or.b32  	%r675, %r672, %r674;
	setp.eq.s32 	%p89, %r675, 0;
	add.s32 	%r676, %r674, %r672;
	setp.gt.u32 	%p90, %r676, 14;
	mad.lo.s32 	%r678, %r1, 6, 10;
	and.b32  	%r679, %r678, 14;
	setp.eq.s32 	%p91, %r679, 0;
	or.pred  	%p92, %p89, %p91;
	or.pred  	%p93, %p92, %p90;
	mov.f32 	%f415, 0f00000000;
	@%p93 bra 	$L__BB0_13;
	mad.lo.s32 	%r681, %r1, 10, 5;
	and.b32  	%r682, %r681, 15;
	add.s32 	%r683, %r106, %r682;
	shr.u32 	%r684, %r681, 6;
	add.s32 	%r685, %r684, %r1;
	mad.lo.s32 	%r686, %r685, 196, %r683;
	shr.u32 	%r687, %r681, 4;
	and.b32  	%r688, %r687, 3;
	mad.lo.s32 	%r689, %r688, 14, %r686;
	mad.lo.s32 	%r690, %r1876, 6272, %r689;
	add.s32 	%r691, %r690, -15;
	mul.wide.s32 	%rd20, %r691, 4;
	add.s64 	%rd21, %rd2, %rd20;
	ld.global.nc.f32 	%f415, [%rd21];
$L__BB0_13:
	st.shared.f32 	[%r8+20], %f415;
	shr.u32 	%r694, %r693, 4;
	and.b32  	%r695, %r694, 3;
	mov.u32 	%r696, %ctaid.y;
	shl.b32 	%r698, %r696, 1;
	or.b32  	%r699, %r695, %r698;
	setp.eq.s32 	%p94, %r699, 0;
	add.s32 	%r700, %r698, %r695;
	setp.gt.u32 	%p95, %r700, 14;
	and.b32  	%r701, %r693, 14;
	setp.eq.s32 	%p96, %r701, 0;
	or.pred  	%p97, %p94, %p96;
	or.pred  	%p98, %p97, %p95;
	mov.f32 	%f416, 0f00000000;
	@%p98 bra 	$L__BB0_15;
	mad.lo.s32 	%r703, %r1, 10, 6;
	and.b32  	%r704, %r703, 14;
	add.s32 	%r705, %r106, %r704;
	shr.u32 	%r706, %r703, 6;
	add.s32 	%r707, %r706, %r1;
	mad.lo.s32 	%r708, %r707, 196, %r705;
	shr.u32 	%r709, %r703, 4;
	and.b32  	%r710, %r709, 3;
	mad.lo.s32 	%r711, %r710, 14, %r708;
	mad.lo.s32 	%r712, %r1876, 6272, %r711;
	add.s32 	%r713, %r712, -15;
	mul.wide.s32 	%rd22, %r713, 4;
	add.s64 	%rd23, %rd2, %rd22;
	ld.global.nc.f32 	%f416, [%rd23];
$L__BB0_15:
	st.shared.f32 	[%r8+24], %f416;
	mad.lo.s32 	%r715, %r1, 10, 7;
	shr.u32 	%r716, %r715, 4;
	and.b32  	%r717, %r716, 3;
	mov.u32 	%r718, %ctaid.y;
	shl.b32 	%r719, %r718, 1;
	or.b32  	%r720, %r717, %r719;
	setp.eq.s32 	%p99, %r720, 0;
	add.s32 	%r721, %r719, %r717;
	setp.gt.u32 	%p100, %r721, 14;
	mul.lo.s32 	%r723, %r1, 6;
	and.b32  	%r724, %r723, 14;
	setp.eq.s32 	%p101, %r724, 8;
	or.pred  	%p102, %p99, %p101;
	or.pred  	%p103, %p102, %p100;
	mov.f32 	%f417, 0f00000000;
	@%p103 bra 	$L__BB0_17;
	mad.lo.s32 	%r726, %r1, 10, 7;
	and.b32  	%r727, %r726, 15;
	add.s32 	%r728, %r106, %r727;
	shr.u32 	%r729, %r726, 6;
	add.s32 	%r730, %r729, %r1;
	mad.lo.s32 	%r731, %r730, 196, %r728;
	shr.u32 	%r732, %r726, 4;
	and.b32  	%r733, %r732, 3;
	mad.lo.s32 	%r734, %r733, 14, %r731;
	mad.lo.s32 	%r735, %r1876, 6272, %r734;
	add.s32 	%r736, %r735, -15;
	mul.wide.s32 	%rd24, %r736, 4;
	add.s64 	%rd25, %rd2, %rd24;
	ld.global.nc.f32 	%f417, [%rd25];
$L__BB0_17:
	st.shared.f32 	[%r8+28], %f417;
	mad.lo.s32 	%r737, %r1, 10, 8;
	shr.u32 	%r738, %r737, 4;
	and.b32  	%r739, %r738, 3;
	mov.u32 	%r740, %ctaid.y;
	shl.b32 	%r741, %r740, 1;
	or.b32  	%r742, %r739, %r741;
	setp.eq.s32 	%p104, %r742, 0;
	add.s32 	%r743, %r741, %r739;
	setp.gt.u32 	%p105, %r743, 14;
	setp.eq.s32 	%p106, %r2, 8;
	or.pred  	%p107, %p104, %p106;
	or.pred  	%p108, %p107, %p105;
	mov.f32 	%f418, 0f00000000;
	@%p108 bra 	$L__BB0_19;
	xor.b32  	%r747, %r2, 8;
	add.s32 	%r748, %r106, %r747;
	mad.lo.s32 	%r749, %r1, 10, 8;
	shr.u32 	%r750, %r749, 6;
	add.s32 	%r751, %r750, %r1;
	mad.lo.s32 	%r752, %r751, 196, %r748;
	shr.u32 	%r753, %r749, 4;
	and.b32  	%r754, %r753, 3;
	mad.lo.s32 	%r755, %r754, 14, %r752;
	mad.lo.s32 	%r756, %r1876, 6272, %r755;
	add.s32 	%r757, %r756, -15;
	mul.wide.s32 	%rd26, %r757, 4;
	add.s64 	%rd27, %rd2, %rd26;
	ld.global.nc.f32 	%f418, [%rd27];
$L__BB0_19:
	st.shared.f32 	[%r8+32], %f418;
	mul.lo.s32 	%r758, %r1, 10;
	add.s32 	%r759, %r758, 9;
	shr.u32 	%r760, %r759, 4;
	and.b32  	%r761, %r760, 3;
	mov.u32 	%r762, %ctaid.y;
	shl.b32 	%r763, %r762, 1;
	or.b32  	%r764, %r761, %r763;
	setp.eq.s32 	%p109, %r764, 0;
	add.s32 	%r765, %r763, %r761;
	setp.gt.u32 	%p110, %r765, 14;
	mad.lo.s32 	%r767, %r1, 12, %r758;
	add.s32 	%r769, %r767, 6;
	and.b32  	%r770, %r769, 14;
	setp.eq.s32 	%p111, %r770, 0;
	or.pred  	%p112, %p109, %p111;
	or.pred  	%p113, %p112, %p110;
	mov.f32 	%f419, 0f00000000;
	@%p113 bra 	$L__BB0_21;
	mad.lo.s32 	%r772, %r1, 10, 9;
	and.b32  	%r773, %r772, 15;
	add.s32 	%r774, %r106, %r773;
	shr.u32 	%r775, %r772, 6;
	add.s32 	%r776, %r775, %r1;
	mad.lo.s32 	%r777, %r776, 196, %r774;
	shr.u32 	%r778, %r772, 4;
	and.b32  	%r779, %r778, 3;
	mad.lo.s32 	%r780, %r779, 14, %r777;
	mad.lo.s32 	%r781, %r1876, 6272, %r780;
	add.s32 	%r782, %r781, -15;
	mul.wide.s32 	%rd28, %r782, 4;
	add.s64 	%rd29, %rd2, %rd28;
	ld.global.nc.f32 	%f419, [%rd29];
$L__BB0_21:
	st.shared.f32 	[%r8+36], %f419;
	shl.b32 	%r783, %r1, 2;
	mad.lo.s32 	%r784, %r1, 6, %r783;
	add.s32 	%r786, %r784, 10;
	shr.u32 	%r787, %r786, 4;
	and.b32  	%r788, %r787, 3;
	mov.u32 	%r789, %ctaid.y;
	shl.b32 	%r791, %r789, 1;
	or.b32  	%r792, %r788, %r791;
	setp.eq.s32 	%p114, %r792, 0;
	add.s32 	%r793, %r791, %r788;
	setp.gt.u32 	%p115, %r793, 14;
	and.b32  	%r794, %r786, 14;
	setp.eq.s32 	%p116, %r794, 0;
	or.pred  	%p117, %p114, %p116;
	or.pred  	%p118, %p117, %p115;
	mov.f32 	%f420, 0f00000000;
	@%p118 bra 	$L__BB0_23;
	mad.lo.s32 	%r795, %r1876, 6272, %r9;
	mul.wide.s32 	%rd30, %r795, 4;
	add.s64 	%rd31, %rd2, %rd30;
	ld.global.nc.f32 	%f420, [%rd31];
$L__BB0_23:
	st.shared.f32 	[%r8+40], %f420;
	shl.b32 	%r796, %r1, 2;
	mad.lo.s32 	%r797, %r1, 6, %r796;
	add.s32 	%r798, %r797, 10;
	shr.u32 	%r799, %r798, 4;
	and.b32  	%r800, %r799, 3;
	mov.u32 	%r801, %ctaid.y;
	shl.b32 	%r802, %r801, 1;
	or.b32  	%r803, %r800, %r802;
	setp.eq.s32 	%p119, %r803, 0;
	add.s32 	%r804, %r802, %r800;
	setp.gt.u32 	%p120, %r804, 14;
	mul.lo.s32 	%r806, %r1, 12;
	mad.lo.s32 	%r807, %r1, 10, %r806;
	add.s32 	%r809, %r807, 4;
	and.b32  	%r810, %r809, 14;
	setp.eq.s32 	%p121, %r810, 0;
	or.pred  	%p122, %p119, %p121;
	or.pred  	%p123, %p122, %p120;
	mov.f32 	%f421, 0f00000000;
	@%p123 bra 	$L__BB0_25;
	mad.lo.s32 	%r811, %r1876, 6272, %r10;
	mul.wide.s32 	%rd32, %r811, 4;
	add.s64 	%rd33, %rd2, %rd32;
	ld.global.nc.f32 	%f421, [%rd33];
$L__BB0_25:
	st.shared.f32 	[%r8+44], %f421;
	shl.b32 	%r812, %r1, 2;
	mad.lo.s32 	%r813, %r1, 6, %r812;
	add.s32 	%r815, %r813, 12;
	shr.u32 	%r816, %r815, 4;
	and.b32  	%r817, %r816, 3;
	mov.u32 	%r818, %ctaid.y;
	shl.b32 	%r820, %r818, 1;
	or.b32  	%r821, %r817, %r820;
	setp.eq.s32 	%p124, %r821, 0;
	add.s32 	%r822, %r820, %r817;
	setp.gt.u32 	%p125, %r822, 14;
	and.b32  	%r823, %r815, 14;
	setp.eq.s32 	%p126, %r823, 0;
	or.pred  	%p127, %p124, %p126;
	or.pred  	%p128, %p127, %p125;
	mov.f32 	%f422, 0f00000000;
	@%p128 bra 	$L__BB0_27;
	mad.lo.s32 	%r824, %r1876, 6272, %r11;
	mul.wide.s32 	%rd34, %r824, 4;
	add.s64 	%rd35, %rd2, %rd34;
	ld.global.nc.f32 	%f422, [%rd35];
$L__BB0_27:
	st.shared.f32 	[%r8+48], %f422;
	shl.b32 	%r825, %r1, 2;
	mad.lo.s32 	%r826, %r1, 6, %r825;
	add.s32 	%r827, %r826, 12;
	shr.u32 	%r828, %r827, 4;
	and.b32  	%r829, %r828, 3;
	mov.u32 	%r830, %ctaid.y;
	shl.b32 	%r831, %r830, 1;
	or.b32  	%r832, %r829, %r831;
	setp.eq.s32 	%p129, %r832, 0;
	add.s32 	%r833, %r831, %r829;
	setp.gt.u32 	%p130, %r833, 14;
	mul.lo.s32 	%r835, %r1, 12;
	mad.lo.s32 	%r836, %r1, 10, %r835;
	add.s32 	%r838, %r836, 2;
	and.b32  	%r839, %r838, 14;
	setp.eq.s32 	%p131, %r839, 0;
	or.pred  	%p132, %p129, %p131;
	or.pred  	%p133, %p132, %p130;
	mov.f32 	%f423, 0f00000000;
	@%p133 bra 	$L__BB0_29;
	mad.lo.s32 	%r840, %r1876, 6272, %r12;
	mul.wide.s32 	%rd36, %r840, 4;
	add.s64 	%rd37, %rd2, %rd36;
	ld.global.nc.f32 	%f423, [%rd37];
$L__BB0_29:
	st.shared.f32 	[%r8+52], %f423;
	shl.b32 	%r841, %r1, 2;
	mad.lo.s32 	%r842, %r1, 6, %r841;
	add.s32 	%r844, %r842, 14;
	shr.u32 	%r845, %r844, 4;
	and.b32  	%r846, %r845, 3;
	mov.u32 	%r847, %ctaid.y;
	shl.b32 	%r849, %r847, 1;
	or.b32  	%r850, %r846, %r849;
	setp.eq.s32 	%p134, %r850, 0;
	add.s32 	%r851, %r849, %r846;
	setp.gt.u32 	%p135, %r851, 14;
	and.b32  	%r852, %r844, 14;
	setp.eq.s32 	%p136, %r852, 0;
	or.pred  	%p137, %p134, %p136;
	or.pred  	%p138, %p137, %p135;
	mov.f32 	%f424, 0f00000000;
	@%p138 bra 	$L__BB0_31;
	mad.lo.s32 	%r853, %r1876, 6272, %r13;
	mul.wide.s32 	%rd38, %r853, 4;
	add.s64 	%rd39, %rd2, %rd38;
	ld.global.nc.f32 	%f424, [%rd39];
$L__BB0_31:
	st.shared.f32 	[%r8+56], %f424;
	mul.lo.s32 	%r855, %r1, 6;
	shl.b32 	%r856, %r1, 2;
	add.s32 	%r857, %r855, %r856;
	add.s32 	%r858, %r857, 14;
	shr.u32 	%r859, %r858, 4;
	and.b32  	%r860, %r859, 3;
	mov.u32 	%r861, %ctaid.y;
	shl.b32 	%r862, %r861, 1;
	or.b32  	%r863, %r860, %r862;
	setp.eq.s32 	%p139, %r863, 0;
	add.s32 	%r864, %r862, %r860;
	setp.gt.u32 	%p140, %r864, 14;
	and.b32  	%r866, %r855, 14;
	setp.eq.s32 	%p141, %r866, 0;
	or.pred  	%p142, %p139, %p141;
	or.pred  	%p143, %p142, %p140;
	mov.f32 	%f425, 0f00000000;
	@%p143 bra 	$L__BB0_33;
	mad.lo.s32 	%r867, %r1876, 6272, %r14;
	mul.wide.s32 	%rd40, %r867, 4;
	add.s64 	%rd41, %rd2, %rd40;
	ld.global.nc.f32 	%f425, [%rd41];
$L__BB0_33:
	st.shared.f32 	[%r8+60], %f425;
	shl.b32 	%r868, %r1, 2;
	mad.lo.s32 	%r869, %r1, 6, %r868;
	add.s32 	%r870, %r869, 16;
	shr.u32 	%r871, %r870, 4;
	and.b32  	%r872, %r871, 3;
	mov.u32 	%r873, %ctaid.y;
	shl.b32 	%r874, %r873, 1;
	or.b32  	%r875, %r872, %r874;
	setp.eq.s32 	%p144, %r875, 0;
	add.s32 	%r876, %r874, %r872;
	setp.gt.u32 	%p145, %r876, 14;
	setp.eq.s32 	%p146, %r2, 0;
	or.pred  	%p147, %p144, %p146;
	or.pred  	%p148, %p147, %p145;
	mov.f32 	%f426, 0f00000000;
	@%p148 bra 	$L__BB0_35;
	add.s32 	%r880, %r106, %r2;
	shl.b32 	%r881, %r1, 2;
	mad.lo.s32 	%r882, %r1, 6, %r881;
	add.s32 	%r883, %r882, 16;
	shr.u32 	%r884, %r883, 6;
	add.s32 	%r885, %r884, %r1;
	mad.lo.s32 	%r886, %r885, 196, %r880;
	shr.u32 	%r887, %r883, 4;
	and.b32  	%r888, %r887, 3;
	mad.lo.s32 	%r889, %r888, 14, %r886;
	mad.lo.s32 	%r890, %r1876, 6272, %r889;
	add.s32 	%r891, %r890, -15;
	mul.wide.s32 	%rd42, %r891, 4;
	add.s64 	%rd43, %rd2, %rd42;
	ld.global.nc.f32 	%f426, [%rd43];
$L__BB0_35:
	st.shared.f32 	[%r8+64], %f426;
	mad.lo.s32 	%r893, %r1, 6, 14;
	shl.b32 	%r894, %r1, 2;
	add.s32 	%r895, %r893, %r894;
	add.s32 	%r896, %r895, 3;
	shr.u32 	%r897, %r896, 4;
	and.b32  	%r898, %r897, 3;
	mov.u32 	%r899, %ctaid.y;
	shl.b32 	%r900, %r899, 1;
	or.b32  	%r901, %r898, %r900;
	setp.eq.s32 	%p149, %r901, 0;
	add.s32 	%r902, %r900, %r898;
	setp.gt.u32 	%p150, %r902, 14;
	and.b32  	%r904, %r893, 14;
	setp.eq.s32 	%p151, %r904, 0;
	or.pred  	%p152, %p149, %p151;
	or.pred  	%p153, %p152, %p150;
	mov.f32 	%f427, 0f00000000;
	@%p153 bra 	$L__BB0_37;
	mad.lo.s32 	%r905, %r1876, 6272, %r15;
	mul.wide.s32 	%rd44, %r905, 4;
	add.s64 	%rd45, %rd2, %rd44;
	ld.global.nc.f32 	%f427, [%rd45];
$L__BB0_37:
	st.shared.f32 	[%r8+68], %f427;
	shl.b32 	%r907, %r1, 2;
	mad.lo.s32 	%r908, %r1, 6, %r907;
	add.s32 	%r909, %r908, 18;
	shr.u32 	%r910, %r909, 4;
	and.b32  	%r911, %r910, 3;
	mov.u32 	%r912, %ctaid.y;
	shl.b32 	%r913, %r912, 1;
	or.b32  	%r914, %r911, %r913;
	setp.eq.s32 	%p154, %r914, 0;
	add.s32 	%r915, %r913, %r911;
	setp.gt.u32 	%p155, %r915, 14;
	mad.lo.s32 	%r917, %r1, 10, 2;
	and.b32  	%r918, %r917, 14;
	setp.eq.s32 	%p156, %r918, 0;
	or.pred  	%p157, %p154, %p156;
	or.pred  	%p158, %p157, %p155;
	mov.f32 	%f428, 0f00000000;
	@%p158 bra 	$L__BB0_39;
	mad.lo.s32 	%r919, %r1876, 6272, %r16;
	mul.wide.s32 	%rd46, %r919, 4;
	add.s64 	%rd47, %rd2, %rd46;
	ld.global.nc.f32 	%f428, [%rd47];
$L__BB0_39:
	st.shared.f32 	[%r8+72], %f428;
	mul.lo.s32 	%r921, %r1, 6;
	shl.b32 	%r922, %r1, 2;
	add.s32 	%r923, %r921, %r922;
	add.s32 	%r924, %r923, 19;
	shr.u32 	%r925, %r924, 4;
	and.b32  	%r926, %r925, 3;
	mov.u32 	%r927, %ctaid.y;
	shl.b32 	%r928, %r927, 1;
	or.b32  	%r929, %r926, %r928;
	setp.eq.s32 	%p159, %r929, 0;
	add.s32 	%r930, %r928, %r926;
	setp.gt.u32 	%p160, %r930, 14;
	add.s32 	%r932, %r921, 12;
	and.b32  	%r933, %r932, 14;
	setp.eq.s32 	%p161, %r933, 0;
	or.pred  	%p162, %p159, %p161;
	or.pred  	%p163, %p162, %p160;
	mov.f32 	%f429, 0f00000000;
	@%p163 bra 	$L__BB0_41;
	mad.lo.s32 	%r934, %r1876, 6272, %r17;
	mul.wide.s32 	%rd48, %r934, 4;
	add.s64 	%rd49, %rd2, %rd48;
	ld.global.nc.f32 	%f429, [%rd49];
$L__BB0_41:
	st.shared.f32 	[%r8+76], %f429;
	shl.b32 	%r936, %r1, 2;
	mad.lo.s32 	%r937, %r1, 6, %r936;
	add.s32 	%r938, %r937, 20;
	shr.u32 	%r939, %r938, 4;
	and.b32  	%r940, %r939, 3;
	mov.u32 	%r941, %ctaid.y;
	shl.b32 	%r942, %r941, 1;
	or.b32  	%r943, %r940, %r942;
	setp.eq.s32 	%p164, %r943, 0;
	add.s32 	%r944, %r942, %r940;
	setp.gt.u32 	%p165, %r944, 14;
	mad.lo.s32 	%r946, %r1, 10, 4;
	and.b32  	%r947, %r946, 14;
	setp.eq.s32 	%p166, %r947, 0;
	or.pred  	%p167, %p164, %p166;
	or.pred  	%p168, %p167, %p165;
	mov.f32 	%f430, 0f00000000;
	@%p168 bra 	$L__BB0_43;
	mad.lo.s32 	%r948, %r1876, 6272, %r18;
	mul.wide.s32 	%rd50, %r948, 4;
	add.s64 	%rd51, %rd2, %rd50;
	ld.global.nc.f32 	%f430, [%rd51];
$L__BB0_43:
	st.shared.f32 	[%r8+80], %f430;
	mul.lo.s32 	%r950, %r1, 6;
	shl.b32 	%r951, %r1, 2;
	add.s32 	%r952, %r950, %r951;
	add.s32 	%r953, %r952, 21;
	shr.u32 	%r954, %r953, 4;
	and.b32  	%r955, %r954, 3;
	mov.u32 	%r956, %ctaid.y;
	shl.b32 	%r957, %r956, 1;
	or.b32  	%r958, %r955, %r957;
	setp.eq.s32 	%p169, %r958, 0;
	add.s32 	%r959, %r957, %r955;
	setp.gt.u32 	%p170, %r959, 14;
	add.s32 	%r961, %r950, 10;
	and.b32  	%r962, %r961, 14;
	setp.eq.s32 	%p171, %r962, 0;
	or.pred  	%p172, %p169, %p171;
	or.pred  	%p173, %p172, %p170;
	mov.f32 	%f431, 0f00000000;
	@%p173 bra 	$L__BB0_45;
	mad.lo.s32 	%r963, %r1876, 6272, %r19;
	mul.wide.s32 	%rd52, %r963, 4;
	add.s64 	%rd53, %rd2, %rd52;
	ld.global.nc.f32 	%f431, [%rd53];
$L__BB0_45:
	st.shared.f32 	[%r8+84], %f431;
	shl.b32 	%r965, %r1, 2;
	mad.lo.s32 	%r966, %r1, 6, %r965;
	add.s32 	%r967, %r966, 22;
	shr.u32 	%r968, %r967, 4;
	and.b32  	%r969, %r968, 3;
	mov.u32 	%r970, %ctaid.y;
	shl.b32 	%r971, %r970, 1;
	or.b32  	%r972, %r969, %r971;
	setp.eq.s32 	%p174, %r972, 0;
	add.s32 	%r973, %r971, %r969;
	setp.gt.u32 	%p175, %r973, 14;
	mad.lo.s32 	%r975, %r1, 10, 6;
	and.b32  	%r976, %r975, 14;
	setp.eq.s32 	%p176, %r976, 0;
	or.pred  	%p177, %p174, %p176;
	or.pred  	%p178, %p177, %p175;
	mov.f32 	%f432, 0f00000000;
	@%p178 bra 	$L__BB0_47;
	mad.lo.s32 	%r977, %r1876, 6272, %r20;
	mul.wide.s32 	%rd54, %r977, 4;
	add.s64 	%rd55, %rd2, %rd54;
	ld.global.nc.f32 	%f432, [%rd55];
$L__BB0_47:
	st.shared.f32 	[%r8+88], %f432;
	mul.lo.s32 	%r979, %r1, 6;
	shl.b32 	%r980, %r1, 2;
	add.s32 	%r981, %r979, %r980;
	add.s32 	%r982, %r981, 23;
	shr.u32 	%r983, %r982, 4;
	and.b32  	%r984, %r983, 3;
	mov.u32 	%r985, %ctaid.y;
	shl.b32 	%r986, %r985, 1;
	or.b32  	%r987, %r984, %r986;
	setp.eq.s32 	%p179, %r987, 0;
	add.s32 	%r988, %r986, %r984;
	setp.gt.u32 	%p180, %r988, 14;
	and.b32  	%r990, %r979, 14;
	setp.eq.s32 	%p181, %r990, 8;
	or.pred  	%p182, %p179, %p181;
	or.pred  	%p183, %p182, %p180;
	mov.f32 	%f433, 0f00000000;
	@%p183 bra 	$L__BB0_49;
	mad.lo.s32 	%r991, %r1876, 6272, %r21;
	mul.wide.s32 	%rd56, %r991, 4;
	add.s64 	%rd57, %rd2, %rd56;
	ld.global.nc.f32 	%f433, [%rd57];
$L__BB0_49:
	st.shared.f32 	[%r8+92], %f433;
	shl.b32 	%r992, %r1, 2;
	mad.lo.s32 	%r993, %r1, 6, %r992;
	add.s32 	%r994, %r993, 24;
	shr.u32 	%r995, %r994, 4;
	and.b32  	%r996, %r995, 3;
	mov.u32 	%r997, %ctaid.y;
	shl.b32 	%r998, %r997, 1;
	or.b32  	%r999, %r996, %r998;
	setp.eq.s32 	%p184, %r999, 0;
	add.s32 	%r1000, %r998, %r996;
	setp.gt.u32 	%p185, %r1000, 14;
	setp.eq.s32 	%p186, %r2, 8;
	or.pred  	%p187, %p184, %p186;
	or.pred  	%p188, %p187, %p185;
	mov.f32 	%f434, 0f00000000;
	@%p188 bra 	$L__BB0_51;
	mad.lo.s32 	%r1003, %r1876, 6272, %r22;
	mul.wide.s32 	%rd58, %r1003, 4;
	add.s64 	%rd59, %rd2, %rd58;
	ld.global.nc.f32 	%f434, [%rd59];
$L__BB0_51:
	st.shared.f32 	[%r8+96], %f434;
	shl.b32 	%r1004, %r1, 2;
	mad.lo.s32 	%r1005, %r1, 6, %r1004;
	add.s32 	%r1006, %r1005, 25;
	shr.u32 	%r1007, %r1006, 4;
	and.b32  	%r1008, %r1007, 3;
	mov.u32 	%r1009, %ctaid.y;
	shl.b32 	%r1010, %r1009, 1;
	or.b32  	%r1011, %r1008, %r1010;
	setp.eq.s32 	%p189, %r1011, 0;
	add.s32 	%r1012, %r1010, %r1008;
	setp.gt.u32 	%p190, %r1012, 14;
	mul.lo.s32 	%r1014, %r1, 12;
	mad.lo.s32 	%r1015, %r1, 10, %r1014;
	add.s32 	%r1017, %r1015, 6;
	and.b32  	%r1018, %r1017, 14;
	setp.eq.s32 	%p191, %r1018, 0;
	or.pred  	%p192, %p189, %p191;
	or.pred  	%p193, %p192, %p190;
	mov.f32 	%f435, 0f00000000;
	@%p193 bra 	$L__BB0_53;
	mad.lo.s32 	%r1019, %r1876, 6272, %r23;
	mul.wide.s32 	%rd60, %r1019, 4;
	add.s64 	%rd61, %rd2, %rd60;
	ld.global.nc.f32 	%f435, [%rd61];
$L__BB0_53:
	st.shared.f32 	[%r8+100], %f435;
	shl.b32 	%r1020, %r1, 2;
	mad.lo.s32 	%r1021, %r1, 6, %r1020;
	add.s32 	%r1022, %r1021, 26;
	shr.u32 	%r1023, %r1022, 4;
	and.b32  	%r1024, %r1023, 3;
	mov.u32 	%r1025, %ctaid.y;
	shl.b32 	%r1026, %r1025, 1;
	or.b32  	%r1027, %r1024, %r1026;
	setp.eq.s32 	%p194, %r1027, 0;
	add.s32 	%r1028, %r1026, %r1024;
	setp.gt.u32 	%p195, %r1028, 14;
	add.s32 	%r1031, %r1021, 10;
	and.b32  	%r1032, %r1031, 14;
	setp.eq.s32 	%p196, %r1032, 0;
	or.pred  	%p197, %p194, %p196;
	or.pred  	%p198, %p197, %p195;
	mov.f32 	%f436, 0f00000000;
	@%p198 bra 	$L__BB0_55;
	mad.lo.s32 	%r1033, %r1876, 6272, %r24;
	mul.wide.s32 	%rd62, %r1033, 4;
	add.s64 	%rd63, %rd2, %rd62;
	ld.global.nc.f32 	%f436, [%rd63];
$L__BB0_55:
	st.shared.f32 	[%r8+104], %f436;
	shl.b32 	%r1034, %r1, 2;
	mad.lo.s32 	%r1035, %r1, 6, %r1034;
	add.s32 	%r1036, %r1035, 27;
	shr.u32 	%r1037, %r1036, 4;
	and.b32  	%r1038, %r1037, 3;
	mov.u32 	%r1039, %ctaid.y;
	shl.b32 	%r1040, %r1039, 1;
	or.b32  	%r1041, %r1038, %r1040;
	setp.eq.s32 	%p199, %r1041, 0;
	add.s32 	%r1042, %r1040, %r1038;
	setp.gt.u32 	%p200, %r1042, 14;
	mul.lo.s32 	%r1044, %r1, 12;
	mad.lo.s32 	%r1045, %r1, 10, %r1044;
	add.s32 	%r1047, %r1045, 4;
	and.b32  	%r1048, %r1047, 14;
	setp.eq.s32 	%p201, %r1048, 0;
	or.pred  	%p202, %p199, %p201;
	or.pred  	%p203, %p202, %p200;
	mov.f32 	%f437, 0f00000000;
	@%p203 bra 	$L__BB0_57;
	mad.lo.s32 	%r1049, %r1876, 6272, %r25;
	mul.wide.s32 	%rd64, %r1049, 4;
	add.s64 	%rd65, %rd2, %rd64;
	ld.global.nc.f32 	%f437, [%rd65];
$L__BB0_57:
	st.shared.f32 	[%r8+108], %f437;
	shl.b32 	%r1050, %r1, 2;
	mad.lo.s32 	%r1051, %r1, 6, %r1050;
	add.s32 	%r1052, %r1051, 28;
	shr.u32 	%r1053, %r1052, 4;
	and.b32  	%r1054, %r1053, 3;
	mov.u32 	%r1055, %ctaid.y;
	shl.b32 	%r1056, %r1055, 1;
	or.b32  	%r1057, %r1054, %r1056;
	setp.eq.s32 	%p204, %r1057, 0;
	add.s32 	%r1058, %r1056, %r1054;
	setp.gt.u32 	%p205, %r1058, 14;
	add.s32 	%r1061, %r1051, 12;
	and.b32  	%r1062, %r1061, 14;
	setp.eq.s32 	%p206, %r1062, 0;
	or.pred  	%p207, %p204, %p206;
	or.pred  	%p208, %p207, %p205;
	mov.f32 	%f438, 0f00000000;
	@%p208 bra 	$L__BB0_59;
	mad.lo.s32 	%r1063, %r1876, 6272, %r26;
	mul.wide.s32 	%rd66, %r1063, 4;
	add.s64 	%rd67, %rd2, %rd66;
	ld.global.nc.f32 	%f438, [%rd67];
$L__BB0_59:
	st.shared.f32 	[%r8+112], %f438;
	shl.b32 	%r1064, %r1, 2;
	mad.lo.s32 	%r1065, %r1, 6, %r1064;
	add.s32 	%r1066, %r1065, 29;
	shr.u32 	%r1067, %r1066, 4;
	and.b32  	%r1068, %r1067, 3;
	mov.u32 	%r1069, %ctaid.y;
	shl.b32 	%r1070, %r1069, 1;
	or.b32  	%r1071, %r1068, %r1070;
	setp.eq.s32 	%p209, %r1071, 0;
	add.s32 	%r1072, %r1070, %r1068;
	setp.gt.u32 	%p210, %r1072, 14;
	mul.lo.s32 	%r1074, %r1, 12;
	mad.lo.s32 	%r1075, %r1, 10, %r1074;
	add.s32 	%r1077, %r1075, 2;
	and.b32  	%r1078, %r1077, 14;
	setp.eq.s32 	%p211, %r1078, 0;
	or.pred  	%p212, %p209, %p211;
	or.pred  	%p213, %p212, %p210;
	mov.f32 	%f439, 0f00000000;
	@%p213 bra 	$L__BB0_61;
	mad.lo.s32 	%r1079, %r1876, 6272, %r27;
	mul.wide.s32 	%rd68, %r1079, 4;
	add.s64 	%rd69, %rd2, %rd68;
	ld.global.nc.f32 	%f439, [%rd69];
$L__BB0_61:
	st.shared.f32 	[%r8+116], %f439;
	shl.b32 	%r1080, %r1, 2;
	mad.lo.s32 	%r1081, %r1, 6, %r1080;
	add.s32 	%r1083, %r1081, 14;
	add.s32 	%r1084, %r1081, 30;
	shr.u32 	%r1085, %r1084, 4;
	and.b32  	%r1086, %r1085, 3;
	mov.u32 	%r1087, %ctaid.y;
	shl.b32 	%r1089, %r1087, 1;
	or.b32  	%r1090, %r1086, %r1089;
	setp.eq.s32 	%p214, %r1090, 0;
	add.s32 	%r1091, %r1089, %r1086;
	setp.gt.u32 	%p215, %r1091, 14;
	and.b32  	%r1092, %r1083, 14;
	setp.eq.s32 	%p216, %r1092, 0;
	or.pred  	%p217, %p214, %p216;
	or.pred  	%p218, %p217, %p215;
	mov.f32 	%f440, 0f00000000;
	@%p218 bra 	$L__BB0_63;
	mad.lo.s32 	%r1093, %r1876, 6272, %r28;
	mul.wide.s32 	%rd70, %r1093, 4;
	add.s64 	%rd71, %rd2, %rd70;
	ld.global.nc.f32 	%f440, [%rd71];
$L__BB0_63:
	st.shared.f32 	[%r8+120], %f440;
	mul.lo.s32 	%r1095, %r1, 6;
	shl.b32 	%r1096, %r1, 2;
	add.s32 	%r1097, %r1095, %r1096;
	add.s32 	%r1098, %r1097, 31;
	shr.u32 	%r1099, %r1098, 4;
	and.b32  	%r1100, %r1099, 3;
	mov.u32 	%r1101, %ctaid.y;
	shl.b32 	%r1102, %r1101, 1;
	or.b32  	%r1103, %r1100, %r1102;
	setp.eq.s32 	%p219, %r1103, 0;
	add.s32 	%r1104, %r1102, %r1100;
	setp.gt.u32 	%p220, %r1104, 14;
	and.b32  	%r1106, %r1095, 14;
	setp.eq.s32 	%p221, %r1106, 0;
	or.pred  	%p222, %p219, %p221;
	or.pred  	%p223, %p222, %p220;
	mov.f32 	%f441, 0f00000000;
	@%p223 bra 	$L__BB0_65;
	mad.lo.s32 	%r1107, %r1876, 6272, %r29;
	mul.wide.s32 	%rd72, %r1107, 4;
	add.s64 	%rd73, %rd2, %rd72;
	ld.global.nc.f32 	%f441, [%rd73];
$L__BB0_65:
	st.shared.f32 	[%r8+124], %f441;
	mul.lo.s32 	%r1108, %r1, 10;
	shr.u32 	%r1109, %r1108, 4;
	and.b32  	%r1110, %r1109, 3;
	xor.b32  	%r1111, %r1110, 2;
	mov.u32 	%r1112, %ctaid.y;
	shl.b32 	%r1113, %r1112, 1;
	or.b32  	%r1114, %r1111, %r1113;
	setp.eq.s32 	%p224, %r1114, 0;
	add.s32 	%r1115, %r1113, %r1111;
	setp.gt.u32 	%p225, %r1115, 14;
	setp.eq.s32 	%p226, %r2, 0;
	or.pred  	%p227, %p224, %p226;
	or.pred  	%p228, %p227, %p225;
	mov.f32 	%f442, 0f00000000;
	@%p228 bra 	$L__BB0_67;
	mad.lo.s32 	%r1118, %r1876, 6272, %r30;
	mul.wide.s32 	%rd74, %r1118, 4;
	add.s64 	%rd75, %rd2, %rd74;
	ld.global.nc.f32 	%f442, [%rd75];
$L__BB0_67:
	st.shared.f32 	[%r8+128], %f442;
	mad.lo.s32 	%r1120, %r1, 6, 14;
	shl.b32 	%r1121, %r1, 2;
	add.s32 	%r1122, %r1120, %r1121;
	add.s32 	%r1123, %r1122, 19;
	shr.u32 	%r1124, %r1123, 4;
	and.b32  	%r1125, %r1124, 3;
	mov.u32 	%r1126, %ctaid.y;
	shl.b32 	%r1127, %r1126, 1;
	or.b32  	%r1128, %r1125, %r1127;
	setp.eq.s32 	%p229, %r1128, 0;
	add.s32 	%r1129, %r1127, %r1125;
	setp.gt.u32 	%p230, %r1129, 14;
	and.b32  	%r1131, %r1120, 14;
	setp.eq.s32 	%p231, %r1131, 0;
	or.pred  	%p232, %p229, %p231;
	or.pred  	%p233, %p232, %p230;
	mov.f32 	%f443, 0f00000000;
	@%p233 bra 	$L__BB0_69;
	mad.lo.s32 	%r1132, %r1876, 6272, %r31;
	mul.wide.s32 	%rd76, %r1132, 4;
	add.s64 	%rd77, %rd2, %rd76;
	ld.global.nc.f32 	%f443, [%rd77];
$L__BB0_69:
	st.shared.f32 	[%r8+132], %f443;
	shl.b32 	%r1134, %r1, 2;
	mad.lo.s32 	%r1135, %r1, 6, %r1134;
	add.s32 	%r1136, %r1135, 34;
	shr.u32 	%r1137, %r1136, 4;
	and.b32  	%r1138, %r1137, 3;
	mov.u32 	%r1139, %ctaid.y;
	shl.b32 	%r1140, %r1139, 1;
	or.b32  	%r1141, %r1138, %r1140;
	setp.eq.s32 	%p234, %r1141, 0;
	add.s32 	%r1142, %r1140, %r1138;
	setp.gt.u32 	%p235, %r1142, 14;
	mad.lo.s32 	%r1144, %r1, 10, 2;
	and.b32  	%r1145, %r1144, 14;
	setp.eq.s32 	%p236, %r1145, 0;
	or.pred  	%p237, %p234, %p236;
	or.pred  	%p238, %p237, %p235;
	mov.f32 	%f444, 0f00000000;
	@%p238 bra 	$L__BB0_71;
	mad.lo.s32 	%r1146, %r1876, 6272, %r32;
	mul.wide.s32 	%rd78, %r1146, 4;
	add.s64 	%rd79, %rd2, %rd78;
	ld.global.nc.f32 	%f444, [%rd79];
$L__BB0_71:
	st.shared.f32 	[%r8+136], %f444;
	mul.lo.s32 	%r1148, %r1, 6;
	shl.b32 	%r1149, %r1, 2;
	add.s32 	%r1150, %r1148, %r1149;
	add.s32 	%r1151, %r1150, 35;
	shr.u32 	%r1152, %r1151, 4;
	and.b32  	%r1153, %r1152, 3;
	mov.u32 	%r1154, %ctaid.y;
	shl.b32 	%r1155, %r1154, 1;
	or.b32  	%r1156, %r1153, %r1155;
	setp.eq.s32 	%p239, %r1156, 0;
	add.s32 	%r1157, %r1155, %r1153;
	setp.gt.u32 	%p240, %r1157, 14;
	add.s32 	%r1159, %r1148, 12;
	and.b32  	%r1160, %r1159, 14;
	setp.eq.s32 	%p241, %r1160, 0;
	or.pred  	%p242, %p239, %p241;
	or.pred  	%p243, %p242, %p240;
	mov.f32 	%f445, 0f00000000;
	@%p243 bra 	$L__BB0_73;
	mad.lo.s32 	%r1161, %r1876, 6272, %r33;
	mul.wide.s32 	%rd80, %r1161, 4;
	add.s64 	%rd81, %rd2, %rd80;
	ld.global.nc.f32 	%f445, [%rd81];
$L__BB0_73:
	st.shared.f32 	[%r8+140], %f445;
	shl.b32 	%r1163, %r1, 2;
	mad.lo.s32 	%r1164, %r1, 6, %r1163;
	add.s32 	%r1165, %r1164, 36;
	shr.u32 	%r1166, %r1165, 4;
	and.b32  	%r1167, %r1166, 3;
	mov.u32 	%r1168, %ctaid.y;
	shl.b32 	%r1169, %r1168, 1;
	or.b32  	%r1170, %r1167, %r1169;
	setp.eq.s32 	%p244, %r1170, 0;
	add.s32 	%r1171, %r1169, %r1167;
	setp.gt.u32 	%p245, %r1171, 14;
	mad.lo.s32 	%r1173, %r1, 10, 4;
	and.b32  	%r1174, %r1173, 14;
	setp.eq.s32 	%p246, %r1174, 0;
	or.pred  	%p247, %p244, %p246;
	or.pred  	%p248, %p247, %p245;
	mov.f32 	%f446, 0f00000000;
	@%p248 bra 	$L__BB0_75;
	mad.lo.s32 	%r1175, %r1876, 6272, %r34;
	mul.wide.s32 	%rd82, %r1175, 4;
	add.s64 	%rd83, %rd2, %rd82;
	ld.global.nc.f32 	%f446, [%rd83];
$L__BB0_75:
	st.shared.f32 	[%r8+144], %f446;
	mul.lo.s32 	%r1177, %r1, 6;
	shl.b32 	%r1178, %r1, 2;
	add.s32 	%r1179, %r1177, %r1178;
	add.s32 	%r1180, %r1179, 37;
	shr.u32 	%r1181, %r1180, 4;
	and.b32  	%r1182, %r1181, 3;
	mov.u32 	%r1183, %ctaid.y;
	shl.b32 	%r1184, %r1183, 1;
	or.b32  	%r1185, %r1182, %r1184;
	setp.eq.s32 	%p249, %r1185, 0;
	add.s32 	%r1186, %r1184, %r1182;
	setp.gt.u32 	%p250, %r1186, 14;
	add.s32 	%r1188, %r1177, 10;
	and.b32  	%r1189, %r1188, 14;
	setp.eq.s32 	%p251, %r1189, 0;
	or.pred  	%p252, %p249, %p251;
	or.pred  	%p253, %p252, %p250;
	mov.f32 	%f447, 0f00000000;
	@%p253 bra 	$L__BB0_77;
	mad.lo.s32 	%r1190, %r1876, 6272, %r35;
	mul.wide.s32 	%rd84, %r1190, 4;
	add.s64 	%rd85, %rd2, %rd84;
	ld.global.nc.f32 	%f447, [%rd85];
$L__BB0_77:
	st.shared.f32 	[%r8+148], %f447;
	shl.b32 	%r1192, %r1, 2;
	mad.lo.s32 	%r1193, %r1, 6, %r1192;
	add.s32 	%r1194, %r1193, 38;
	shr.u32 	%r1195, %r1194, 4;
	and.b32  	%r1196, %r1195, 3;
	mov.u32 	%r1197, %ctaid.y;
	shl.b32 	%r1198, %r1197, 1;
	or.b32  	%r1199, %r1196, %r1198;
	setp.eq.s32 	%p254, %r1199, 0;
	add.s32 	%r1200, %r1198, %r1196;
	setp.gt.u32 	%p255, %r1200, 14;
	mad.lo.s32 	%r1202, %r1, 10, 6;
	and.b32  	%r1203, %r1202, 14;
	setp.eq.s32 	%p256, %r1203, 0;
	or.pred  	%p257, %p254, %p256;
	or.pred  	%p258, %p257, %p255;
	mov.f32 	%f448, 0f00000000;
	@%p258 bra 	$L__BB0_79;
	mad.lo.s32 	%r1204, %r1876, 6272, %r36;
	mul.wide.s32 	%rd86, %r1204, 4;
	add.s64 	%rd87, %rd2, %rd86;
	ld.global.nc.f32 	%f448, [%rd87];
$L__BB0_79:
	st.shared.f32 	[%r8+152], %f448;
	mul.lo.s32 	%r1206, %r1, 6;
	shl.b32 	%r1207, %r1, 2;
	add.s32 	%r1208, %r1206, %r1207;
	add.s32 	%r1209, %r1208, 39;
	shr.u32 	%r1210, %r1209, 4;
	and.b32  	%r1211, %r1210, 3;
	mov.u32 	%r1212, %ctaid.y;
	shl.b32 	%r1213, %r1212, 1;
	or.b32  	%r1214, %r1211, %r1213;
	setp.eq.s32 	%p259, %r1214, 0;
	add.s32 	%r1215, %r1213, %r1211;
	setp.gt.u32 	%p260, %r1215, 14;
	and.b32  	%r1217, %r1206, 14;
	setp.eq.s32 	%p261, %r1217, 8;
	or.pred  	%p262, %p259, %p261;
	or.pred  	%p263, %p262, %p260;
	mov.f32 	%f449, 0f00000000;
	@%p263 bra 	$L__BB0_81;
	mad.lo.s32 	%r1218, %r1876, 6272, %r37;
	mul.wide.s32 	%rd88, %r1218, 4;
	add.s64 	%rd89, %rd2, %rd88;
	ld.global.nc.f32 	%f449, [%rd89];
$L__BB0_81:
	st.shared.f32 	[%r8+156], %f449;
	shl.b32 	%r1219, %r1, 2;
	mad.lo.s32 	%r1220, %r1, 6, %r1219;
	add.s32 	%r1221, %r1220, 40;
	shr.u32 	%r1222, %r1221, 4;
	and.b32  	%r1223, %r1222, 3;
	mov.u32 	%r1224, %ctaid.y;
	shl.b32 	%r1225, %r1224, 1;
	or.b32  	%r1226, %r1223, %r1225;
	setp.eq.s32 	%p264, %r1226, 0;
	add.s32 	%r1227, %r1225, %r1223;
	setp.gt.u32 	%p265, %r1227, 14;
	setp.eq.s32 	%p266, %r2, 8;
	or.pred  	%p267, %p264, %p266;
	or.pred  	%p268, %p267, %p265;
	mov.f32 	%f450, 0f00000000;
	@%p268 bra 	$L__BB0_83;
	mad.lo.s32 	%r1230, %r1876, 6272, %r38;
	mul.wide.s32 	%rd90, %r1230, 4;
	add.s64 	%rd91, %rd2, %rd90;
	ld.global.nc.f32 	%f450, [%rd91];
$L__BB0_83:
	st.shared.f32 	[%r8+160], %f450;
	shl.b32 	%r1231, %r1, 2;
	mad.lo.s32 	%r1232, %r1, 6, %r1231;
	add.s32 	%r1233, %r1232, 41;
	shr.u32 	%r1234, %r1233, 4;
	and.b32  	%r1235, %r1234, 3;
	mov.u32 	%r1236, %ctaid.y;
	shl.b32 	%r1237, %r1236, 1;
	or.b32  	%r1238, %r1235, %r1237;
	setp.eq.s32 	%p269, %r1238, 0;
	add.s32 	%r1239, %r1237, %r1235;
	setp.gt.u32 	%p270, %r1239, 14;
	mul.lo.s32 	%r1241, %r1, 12;
	mad.lo.s32 	%r1242, %r1, 10, %r1241;
	add.s32 	%r1244, %r1242, 6;
	and.b32  	%r1245, %r1244, 14;
	setp.eq.s32 	%p271, %r1245, 0;
	or.pred  	%p272, %p269, %p271;
	or.pred  	%p273, %p272, %p270;
	mov.f32 	%f451, 0f00000000;
	@%p273 bra 	$L__BB0_85;
	mad.lo.s32 	%r1246, %r1876, 6272, %r39;
	mul.wide.s32 	%rd92, %r1246, 4;
	add.s64 	%rd93, %rd2, %rd92;
	ld.global.nc.f32 	%f451, [%rd93];
$L__BB0_85:
	st.shared.f32 	[%r8+164], %f451;
	shl.b32 	%r1247, %r1, 2;
	mad.lo.s32 	%r1248, %r1, 6, %r1247;
	add.s32 	%r1249, %r1248, 42;
	shr.u32 	%r1250, %r1249, 4;
	and.b32  	%r1251, %r1250, 3;
	mov.u32 	%r1252, %ctaid.y;
	shl.b32 	%r1253, %r1252, 1;
	or.b32  	%r1254, %r1251, %r1253;
	setp.eq.s32 	%p274, %r1254, 0;
	add.s32 	%r1255, %r1253, %r1251;
	setp.gt.u32 	%p275, %r1255, 14;
	add.s32 	%r1258, %r1248, 10;
	and.b32  	%r1259, %r1258, 14;
	setp.eq.s32 	%p276, %r1259, 0;
	or.pred  	%p277, %p274, %p276;
	or.pred  	%p278, %p277, %p275;
	mov.f32 	%f452, 0f00000000;
	@%p278 bra 	$L__BB0_87;
	mad.lo.s32 	%r1260, %r1876, 6272, %r40;
	mul.wide.s32 	%rd94, %r1260, 4;
	add.s64 	%rd95, %rd2, %rd94;
	ld.global.nc.f32 	%f452, [%rd95];
$L__BB0_87:
	st.shared.f32 	[%r8+168], %f452;
	shl.b32 	%r1261, %r1, 2;
	mad.lo.s32 	%r1262, %r1, 6, %r1261;
	add.s32 	%r1263, %r1262, 43;
	shr.u32 	%r1264, %r1263, 4;
	and.b32  	%r1265, %r1264, 3;
	mov.u32 	%r1266, %ctaid.y;
	shl.b32 	%r1267, %r1266, 1;
	or.b32  	%r1268, %r1265, %r1267;
	setp.eq.s32 	%p279, %r1268, 0;
	add.s32 	%r1269, %r1267, %r1265;
	setp.gt.u32 	%p280, %r1269, 14;
	mul.lo.s32 	%r1271, %r1, 12;
	mad.lo.s32 	%r1272, %r1, 10, %r1271;
	add.s32 	%r1274, %r1272, 4;
	and.b32  	%r1275, %r1274, 14;
	setp.eq.s32 	%p281, %r1275, 0;
	or.pred  	%p282, %p279, %p281;
	or.pred  	%p283, %p282, %p280;
	mov.f32 	%f453, 0f00000000;
	@%p283 bra 	$L__BB0_89;
	mad.lo.s32 	%r1276, %r1876, 6272, %r41;
	mul.wide.s32 	%rd96, %r1276, 4;
	add.s64 	%rd97, %rd2, %rd96;
	ld.global.nc.f32 	%f453, [%rd97];
$L__BB0_89:
	st.shared.f32 	[%r8+172], %f453;
	shl.b32 	%r1277, %r1, 2;
	mad.lo.s32 	%r1278, %r1, 6, %r1277;
	add.s32 	%r1279, %r1278, 44;
	shr.u32 	%r1280, %r1279, 4;
	and.b32  	%r1281, %r1280, 3;
	mov.u32 	%r1282, %ctaid.y;
	shl.b32 	%r1283, %r1282, 1;
	or.b32  	%r1284, %r1281, %r1283;
	setp.eq.s32 	%p284, %r1284, 0;
	add.s32 	%r1285, %r1283, %r1281;
	setp.gt.u32 	%p285, %r1285, 14;
	add.s32 	%r1288, %r1278, 12;
	and.b32  	%r1289, %r1288, 14;
	setp.eq.s32 	%p286, %r1289, 0;
	or.pred  	%p287, %p284, %p286;
	or.pred  	%p288, %p287, %p285;
	mov.f32 	%f454, 0f00000000;
	@%p288 bra 	$L__BB0_91;
	mad.lo.s32 	%r1290, %r1876, 6272, %r42;
	mul.wide.s32 	%rd98, %r1290, 4;
	add.s64 	%rd99, %rd2, %rd98;
	ld.global.nc.f32 	%f454, [%rd99];
$L__BB0_91:
	st.shared.f32 	[%r8+176], %f454;
	shl.b32 	%r1291, %r1, 2;
	mad.lo.s32 	%r1292, %r1, 6, %r1291;
	add.s32 	%r1293, %r1292, 45;
	shr.u32 	%r1294, %r1293, 4;
	and.b32  	%r1295, %r1294, 3;
	mov.u32 	%r1296, %ctaid.y;
	shl.b32 	%r1297, %r1296, 1;
	or.b32  	%r1298, %r1295, %r1297;
	setp.eq.s32 	%p289, %r1298, 0;
	add.s32 	%r1299, %r1297, %r1295;
	setp.gt.u32 	%p290, %r1299, 14;
	mul.lo.s32 	%r1301, %r1, 12;
	mad.lo.s32 	%r1302, %r1, 10, %r1301;
	add.s32 	%r1304, %r1302, 2;
	and.b32  	%r1305, %r1304, 14;
	setp.eq.s32 	%p291, %r1305, 0;
	or.pred  	%p292, %p289, %p291;
	or.pred  	%p293, %p292, %p290;
	mov.f32 	%f455, 0f00000000;
	@%p293 bra 	$L__BB0_93;
	mad.lo.s32 	%r1306, %r1876, 6272, %r43;
	mul.wide.s32 	%rd100, %r1306, 4;
	add.s64 	%rd101, %rd2, %rd100;
	ld.global.nc.f32 	%f455, [%rd101];
$L__BB0_93:
	st.shared.f32 	[%r8+180], %f455;
	shl.b32 	%r1307, %r1, 2;
	mad.lo.s32 	%r1308, %r1, 6, %r1307;
	add.s32 	%r1310, %r1308, 14;
	add.s32 	%r1311, %r1308, 46;
	shr.u32 	%r1312, %r1311, 4;
	and.b32  	%r1313, %r1312, 3;
	mov.u32 	%r1314, %ctaid.y;
	shl.b32 	%r1316, %r1314, 1;
	or.b32  	%r1317, %r1313, %r1316;
	setp.eq.s32 	%p294, %r1317, 0;
	add.s32 	%r1318, %r1316, %r1313;
	setp.gt.u32 	%p295, %r1318, 14;
	and.b32  	%r1319, %r1310, 14;
	setp.eq.s32 	%p296, %r1319, 0;
	or.pred  	%p297, %p294, %p296;
	or.pred  	%p298, %p297, %p295;
	mov.f32 	%f456, 0f00000000;
	@%p298 bra 	$L__BB0_95;
	mad.lo.s32 	%r1320, %r1876, 6272, %r44;
	mul.wide.s32 	%rd102, %r1320, 4;
	add.s64 	%rd103, %rd2, %rd102;
	ld.global.nc.f32 	%f456, [%rd103];
$L__BB0_95:
	st.shared.f32 	[%r8+184], %f456;
	mul.lo.s32 	%r1322, %r1, 6;
	shl.b32 	%r1323, %r1, 2;
	add.s32 	%r1324, %r1322, %r1323;
	add.s32 	%r1325, %r1324, 47;
	shr.u32 	%r1326, %r1325, 4;
	and.b32  	%r1327, %r1326, 3;
	mov.u32 	%r1328, %ctaid.y;
	shl.b32 	%r1329, %r1328, 1;
	or.b32  	%r1330, %r1327, %r1329;
	setp.eq.s32 	%p299, %r1330, 0;
	add.s32 	%r1331, %r1329, %r1327;
	setp.gt.u32 	%p300, %r1331, 14;
	and.b32  	%r1333, %r1322, 14;
	setp.eq.s32 	%p301, %r1333, 0;
	or.pred  	%p302, %p299, %p301;
	or.pred  	%p303, %p302, %p300;
	mov.f32 	%f457, 0f00000000;
	@%p303 bra 	$L__BB0_97;
	mad.lo.s32 	%r1334, %r1876, 6272, %r45;
	mul.wide.s32 	%rd104, %r1334, 4;
	add.s64 	%rd105, %rd2, %rd104;
	ld.global.nc.f32 	%f457, [%rd105];
$L__BB0_97:
	st.shared.f32 	[%r8+188], %f457;
	shl.b32 	%r1335, %r1, 2;
	mad.lo.s32 	%r1336, %r1, 6, %r1335;
	add.s32 	%r1337, %r1336, 48;
	shr.u32 	%r1338, %r1337, 4;
	and.b32  	%r1339, %r1338, 3;
	mov.u32 	%r1340, %ctaid.y;
	shl.b32 	%r1341, %r1340, 1;
	or.b32  	%r1342, %r1339, %r1341;
	setp.eq.s32 	%p304, %r1342, 0;
	add.s32 	%r1343, %r1341, %r1339;
	setp.gt.u32 	%p305, %r1343, 14;
	setp.eq.s32 	%p306, %r2, 0;
	or.pred  	%p307, %p304, %p306;
	or.pred  	%p308, %p307, %p305;
	mov.f32 	%f458, 0f00000000;
	@%p308 bra 	$L__BB0_99;
	mad.lo.s32 	%r1346, %r1876, 6272, %r46;
	mul.wide.s32 	%rd106, %r1346, 4;
	add.s64 	%rd107, %rd2, %rd106;
	ld.global.nc.f32 	%f458, [%rd107];
$L__BB0_99:
	st.shared.f32 	[%r8+192], %f458;
	mad.lo.s32 	%r1348, %r1, 6, 14;
	shl.b32 	%r1349, %r1, 2;
	add.s32 	%r1350, %r1348, %r1349;
	add.s32 	%r1351, %r1350, 35;
	shr.u32 	%r1352, %r1351, 4;
	and.b32  	%r1353, %r1352, 3;
	mov.u32 	%r1354, %ctaid.y;
	shl.b32 	%r1355, %r1354, 1;
	or.b32  	%r1356, %r1353, %r1355;
	setp.eq.s32 	%p309, %r1356, 0;
	add.s32 	%r1357, %r1355, %r1353;
	setp.gt.u32 	%p310, %r1357, 14;
	and.b32  	%r1359, %r1348, 14;
	setp.eq.s32 	%p311, %r1359, 0;
	or.pred  	%p312, %p309, %p311;
	or.pred  	%p313, %p312, %p310;
	mov.f32 	%f459, 0f00000000;
	@%p313 bra 	$L__BB0_101;
	mad.lo.s32 	%r1360, %r1876, 6272, %r47;
	mul.wide.s32 	%rd108, %r1360, 4;
	add.s64 	%rd109, %rd2, %rd108;
	ld.global.nc.f32 	%f459, [%rd109];
$L__BB0_101:
	st.shared.f32 	[%r8+196], %f459;
	shl.b32 	%r1362, %r1, 2;
	mad.lo.s32 	%r1363, %r1, 6, %r1362;
	add.s32 	%r1364, %r1363, 50;
	shr.u32 	%r1365, %r1364, 4;
	and.b32  	%r1366, %r1365, 3;
	mov.u32 	%r1367, %ctaid.y;
	shl.b32 	%r1368, %r1367, 1;
	or.b32  	%r1369, %r1366, %r1368;
	setp.eq.s32 	%p314, %r1369, 0;
	add.s32 	%r1370, %r1368, %r1366;
	setp.gt.u32 	%p315, %r1370, 14;
	mad.lo.s32 	%r1372, %r1, 10, 2;
	and.b32  	%r1373, %r1372, 14;
	setp.eq.s32 	%p316, %r1373, 0;
	or.pred  	%p317, %p314, %p316;
	or.pred  	%p318, %p317, %p315;
	mov.f32 	%f460, 0f00000000;
	@%p318 bra 	$L__BB0_103;
	mad.lo.s32 	%r1374, %r1876, 6272, %r48;
	mul.wide.s32 	%rd110, %r1374, 4;
	add.s64 	%rd111, %rd2, %rd110;
	ld.global.nc.f32 	%f460, [%rd111];
$L__BB0_103:
	st.shared.f32 	[%r8+200], %f460;
	mul.lo.s32 	%r1376, %r1, 6;
	shl.b32 	%r1377, %r1, 2;
	add.s32 	%r1378, %r1376, %r1377;
	add.s32 	%r1379, %r1378, 51;
	shr.u32 	%r1380, %r1379, 4;
	and.b32  	%r1381, %r1380, 3;
	mov.u32 	%r1382, %ctaid.y;
	shl.b32 	%r1383, %r1382, 1;
	or.b32  	%r1384, %r1381, %r1383;
	setp.eq.s32 	%p319, %r1384, 0;
	add.s32 	%r1385, %r1383, %r1381;
	setp.gt.u32 	%p320, %r1385, 14;
	add.s32 	%r1387, %r1376, 12;
	and.b32  	%r1388, %r1387, 14;
	setp.eq.s32 	%p321, %r1388, 0;
	or.pred  	%p322, %p319, %p321;
	or.pred  	%p323, %p322, %p320;
	mov.f32 	%f461, 0f00000000;
	@%p323 bra 	$L__BB0_105;
	mad.lo.s32 	%r1389, %r1876, 6272, %r49;
	mul.wide.s32 	%rd112, %r1389, 4;
	add.s64 	%rd113, %rd2, %rd112;
	ld.global.nc.f32 	%f461, [%rd113];
$L__BB0_105:
	st.shared.f32 	[%r8+204], %f461;
	shl.b32 	%r1391, %r1, 2;
	mad.lo.s32 	%r1392, %r1, 6, %r1391;
	add.s32 	%r1393, %r1392, 52;
	shr.u32 	%r1394, %r1393, 4;
	and.b32  	%r1395, %r1394, 3;
	mov.u32 	%r1396, %ctaid.y;
	shl.b32 	%r1397, %r1396, 1;
	or.b32  	%r1398, %r1395, %r1397;
	setp.eq.s32 	%p324, %r1398, 0;
	add.s32 	%r1399, %r1397, %r1395;
	setp.gt.u32 	%p325, %r1399, 14;
	mad.lo.s32 	%r1401, %r1, 10, 4;
	and.b32  	%r1402, %r1401, 14;
	setp.eq.s32 	%p326, %r1402, 0;
	or.pred  	%p327, %p324, %p326;
	or.pred  	%p328, %p327, %p325;
	mov.f32 	%f462, 0f00000000;
	@%p328 bra 	$L__BB0_107;
	mad.lo.s32 	%r1403, %r1876, 6272, %r50;
	mul.wide.s32 	%rd114, %r1403, 4;
	add.s64 	%rd115, %rd2, %rd114;
	ld.global.nc.f32 	%f462, [%rd115];
$L__BB0_107:
	st.shared.f32 	[%r8+208], %f462;
	mul.lo.s32 	%r1405, %r1, 6;
	shl.b32 	%r1406, %r1, 2;
	add.s32 	%r1407, %r1405, %r1406;
	add.s32 	%r1408, %r1407, 53;
	shr.u32 	%r1409, %r1408, 4;
	and.b32  	%r1410, %r1409, 3;
	mov.u32 	%r1411, %ctaid.y;
	shl.b32 	%r1412, %r1411, 1;
	or.b32  	%r1413, %r1410, %r1412;
	setp.eq.s32 	%p329, %r1413, 0;
	add.s32 	%r1414, %r1412, %r1410;
	setp.gt.u32 	%p330, %r1414, 14;
	add.s32 	%r1416, %r1405, 10;
	and.b32  	%r1417, %r1416, 14;
	setp.eq.s32 	%p331, %r1417, 0;
	or.pred  	%p332, %p329, %p331;
	or.pred  	%p333, %p332, %p330;
	mov.f32 	%f463, 0f00000000;
	@%p333 bra 	$L__BB0_109;
	mad.lo.s32 	%r1418, %r1876, 6272, %r51;
	mul.wide.s32 	%rd116, %r1418, 4;
	add.s64 	%rd117, %rd2, %rd116;
	ld.global.nc.f32 	%f463, [%rd117];
$L__BB0_109:
	st.shared.f32 	[%r8+212], %f463;
	shl.b32 	%r1420, %r1, 2;
	mad.lo.s32 	%r1421, %r1, 6, %r1420;
	add.s32 	%r1422, %r1421, 54;
	shr.u32 	%r1423, %r1422, 4;
	and.b32  	%r1424, %r1423, 3;
	mov.u32 	%r1425, %ctaid.y;
	shl.b32 	%r1426, %r1425, 1;
	or.b32  	%r1427, %r1424, %r1426;
	setp.eq.s32 	%p334, %r1427, 0;
	add.s32 	%r1428, %r1426, %r1424;
	setp.gt.u32 	%p335, %r1428, 14;
	mad.lo.s32 	%r1430, %r1, 10, 6;
	and.b32  	%r1431, %r1430, 14;
	setp.eq.s32 	%p336, %r1431, 0;
	or.pred  	%p337, %p334, %p336;
	or.pred  	%p338, %p337, %p335;
	mov.f32 	%f464, 0f00000000;
	@%p338 bra 	$L__BB0_111;
	mad.lo.s32 	%r1432, %r1876, 6272, %r52;
	mul.wide.s32 	%rd118, %r1432, 4;
	add.s64 	%rd119, %rd2, %rd118;
	ld.global.nc.f32 	%f464, [%rd119];
$L__BB0_111:
	st.shared.f32 	[%r8+216], %f464;
	mul.lo.s32 	%r1434, %r1, 6;
	shl.b32 	%r1435, %r1, 2;
	add.s32 	%r1436, %r1434, %r1435;
	add.s32 	%r1437, %r1436, 55;
	shr.u32 	%r1438, %r1437, 4;
	and.b32  	%r1439, %r1438, 3;
	mov.u32 	%r1440, %ctaid.y;
	shl.b32 	%r1441, %r1440, 1;
	or.b32  	%r1442, %r1439, %r1441;
	setp.eq.s32 	%p339, %r1442, 0;
	add.s32 	%r1443, %r1441, %r1439;
	setp.gt.u32 	%p340, %r1443, 14;
	and.b32  	%r1445, %r1434, 14;
	setp.eq.s32 	%p341, %r1445, 8;
	or.pred  	%p342, %p339, %p341;
	or.pred  	%p343, %p342, %p340;
	mov.f32 	%f465, 0f00000000;
	@%p343 bra 	$L__BB0_113;
	mad.lo.s32 	%r1446, %r1876, 6272, %r53;
	mul.wide.s32 	%rd120, %r1446, 4;
	add.s64 	%rd121, %rd2, %rd120;
	ld.global.nc.f32 	%f465, [%rd121];
$L__BB0_113:
	st.shared.f32 	[%r8+220], %f465;
	shl.b32 	%r1447, %r1, 2;
	mad.lo.s32 	%r1448, %r1, 6, %r1447;
	add.s32 	%r1449, %r1448, 56;
	shr.u32 	%r1450, %r1449, 4;
	and.b32  	%r1451, %r1450, 3;
	mov.u32 	%r1452, %ctaid.y;
	shl.b32 	%r1453, %r1452, 1;
	or.b32  	%r1454, %r1451, %r1453;
	setp.eq.s32 	%p344, %r1454, 0;
	add.s32 	%r1455, %r1453, %r1451;
	setp.gt.u32 	%p345, %r1455, 14;
	setp.eq.s32 	%p346, %r2, 8;
	or.pred  	%p347, %p344, %p346;
	or.pred  	%p348, %p347, %p345;
	mov.f32 	%f466, 0f00000000;
	@%p348 bra 	$L__BB0_115;
	mad.lo.s32 	%r1458, %r1876, 6272, %r54;
	mul.wide.s32 	%rd122, %r1458, 4;
	add.s64 	%rd123, %rd2, %rd122;
	ld.global.nc.f32 	%f466, [%rd123];
$L__BB0_115:
	st.shared.f32 	[%r8+224], %f466;
	shl.b32 	%r1459, %r1, 2;
	mad.lo.s32 	%r1460, %r1, 6, %r1459;
	add.s32 	%r1461, %r1460, 57;
	shr.u32 	%r1462, %r1461, 4;
	and.b32  	%r1463, %r1462, 3;
	mov.u32 	%r1464, %ctaid.y;
	shl.b32 	%r1465, %r1464, 1;
	or.b32  	%r1466, %r1463, %r1465;
	setp.eq.s32 	%p349, %r1466, 0;
	add.s32 	%r1467, %r1465, %r1463;
	setp.gt.u32 	%p350, %r1467, 14;
	mul.lo.s32 	%r1469, %r1, 12;
	mad.lo.s32 	%r1470, %r1, 10, %r1469;
	add.s32 	%r1472, %r1470, 6;
	and.b32  	%r1473, %r1472, 14;
	setp.eq.s32 	%p351, %r1473, 0;
	or.pred  	%p352, %p349, %p351;
	or.pred  	%p353, %p352, %p350;
	mov.f32 	%f467, 0f00000000;
	@%p353 bra 	$L__BB0_117;
	mad.lo.s32 	%r1474, %r1876, 6272, %r55;
	mul.wide.s32 	%rd124, %r1474, 4;
	add.s64 	%rd125, %rd2, %rd124;
	ld.global.nc.f32 	%f467, [%rd125];
$L__BB0_117:
	st.shared.f32 	[%r8+228], %f467;
	shl.b32 	%r1475, %r1, 2;
	mad.lo.s32 	%r1476, %r1, 6, %r1475;
	add.s32 	%r1477, %r1476, 58;
	shr.u32 	%r1478, %r1477, 4;
	and.b32  	%r1479, %r1478, 3;
	mov.u32 	%r1480, %ctaid.y;
	shl.b32 	%r1481, %r1480, 1;
	or.b32  	%r1482, %r1479, %r1481;
	setp.eq.s32 	%p354, %r1482, 0;
	add.s32 	%r1483, %r1481, %r1479;
	setp.gt.u32 	%p355, %r1483, 14;
	add.s32 	%r1486, %r1476, 10;
	and.b32  	%r1487, %r1486, 14;
	setp.eq.s32 	%p356, %r1487, 0;
	or.pred  	%p357, %p354, %p356;
	or.pred  	%p358, %p357, %p355;
	mov.f32 	%f468, 0f00000000;
	@%p358 bra 	$L__BB0_119;
	mad.lo.s32 	%r1488, %r1876, 6272, %r56;
	mul.wide.s32 	%rd126, %r1488, 4;
	add.s64 	%rd127, %rd2, %rd126;
	ld.global.nc.f32 	%f468, [%rd127];
$L__BB0_119:
	st.shared.f32 	[%r8+232], %f468;
	shl.b32 	%r1489, %r1, 2;
	mad.lo.s32 	%r1490, %r1, 6, %r1489;
	add.s32 	%r1491, %r1490, 59;
	shr.u32 	%r1492, %r1491, 4;
	and.b32  	%r1493, %r1492, 3;
	mov.u32 	%r1494, %ctaid.y;
	shl.b32 	%r1495, %r1494, 1;
	or.b32  	%r1496, %r1493, %r1495;
	setp.eq.s32 	%p359, %r1496, 0;
	add.s32 	%r1497, %r1495, %r1493;
	setp.gt.u32 	%p360, %r1497, 14;
	mul.lo.s32 	%r1499, %r1, 12;
	mad.lo.s32 	%r1500, %r1, 10, %r1499;
	add.s32 	%r1502, %r1500, 4;
	and.b32  	%r1503, %r1502, 14;
	setp.eq.s32 	%p361, %r1503, 0;
	or.pred  	%p362, %p359, %p361;
	or.pred  	%p363, %p362, %p360;
	mov.f32 	%f469, 0f00000000;
	@%p363 bra 	$L__BB0_121;
	mad.lo.s32 	%r1504, %r1876, 6272, %r57;
	mul.wide.s32 	%rd128, %r1504, 4;
	add.s64 	%rd129, %rd2, %rd128;
	ld.global.nc.f32 	%f469, [%rd129];
$L__BB0_121:
	st.shared.f32 	[%r8+236], %f469;
	shl.b32 	%r1505, %r1, 2;
	mad.lo.s32 	%r1506, %r1, 6, %r1505;
	add.s32 	%r1507, %r1506, 60;
	shr.u32 	%r1508, %r1507, 4;
	and.b32  	%r1509, %r1508, 3;
	mov.u32 	%r1510, %ctaid.y;
	shl.b32 	%r1511, %r1510, 1;
	or.b32  	%r1512, %r1509, %r1511;
	setp.eq.s32 	%p364, %r1512, 0;
	add.s32 	%r1513, %r1511, %r1509;
	setp.gt.u32 	%p365, %r1513, 14;
	add.s32 	%r1516, %r1506, 12;
	and.b32  	%r1517, %r1516, 14;
	setp.eq.s32 	%p366, %r1517, 0;
	or.pred  	%p367, %p364, %p366;
	or.pred  	%p368, %p367, %p365;
	mov.f32 	%f470, 0f00000000;
	@%p368 bra 	$L__BB0_123;
	mad.lo.s32 	%r1518, %r1876, 6272, %r58;
	mul.wide.s32 	%rd130, %r1518, 4;
	add.s64 	%rd131, %rd2, %rd130;
	ld.global.nc.f32 	%f470, [%rd131];
$L__BB0_123:
	st.shared.f32 	[%r8+240], %f470;
	shl.b32 	%r1519, %r1, 2;
	mad.lo.s32 	%r1520, %r1, 6, %r1519;
	add.s32 	%r1521, %r1520, 61;
	shr.u32 	%r1522, %r1521, 4;
	and.b32  	%r1523, %r1522, 3;
	mov.u32 	%r1524, %ctaid.y;
	shl.b32 	%r1525, %r1524, 1;
	or.b32  	%r1526, %r1523, %r1525;
	setp.eq.s32 	%p369, %r1526, 0;
	add.s32 	%r1527, %r1525, %r1523;
	setp.gt.u32 	%p370, %r1527, 14;
	mul.lo.s32 	%r1529, %r1, 12;
	mad.lo.s32 	%r1530, %r1, 10, %r1529;
	add.s32 	%r1532, %r1530, 2;
	and.b32  	%r1533, %r1532, 14;
	setp.eq.s32 	%p371, %r1533, 0;
	or.pred  	%p372, %p369, %p371;
	or.pred  	%p373, %p372, %p370;
	mov.f32 	%f471, 0f00000000;
	@%p373 bra 	$L__BB0_125;
	mad.lo.s32 	%r1534, %r1876, 6272, %r59;
	mul.wide.s32 	%rd132, %r1534, 4;
	add.s64 	%rd133, %rd2, %rd132;
	ld.global.nc.f32 	%f471, [%rd133];
$L__BB0_125:
	st.shared.f32 	[%r8+244], %f471;
	shl.b32 	%r1535, %r3, 4;
	shl.b32 	%r1536, %r1, 2;
	mad.lo.s32 	%r1537, %r1, 6, %r1536;
	shl.b32 	%r1538, %r1, 6;
	add.s32 	%r1539, %r1537, %r1538;
	add.s32 	%r1540, %r1539, 62;
	shr.u32 	%r1541, %r1540, 6;
	add.s32 	%r1542, %r1535, %r1541;
	setp.gt.u32 	%p374, %r1542, 31;
	shl.b32 	%r1543, %r3, 6;
	shr.u32 	%r1544, %r1540, 4;
	add.s32 	%r1545, %r1543, %r1544;
	setp.gt.u32 	%p375, %r1545, 127;
	or.pred  	%p376, %p374, %p375;
	setp.gt.u32 	%p377, %r1, 12;
	shl.b32 	%r1547, %r3, 10;
	mad.lo.s32 	%r1548, %r1, 74, %r1547;
	setp.gt.u32 	%p378, %r1548, 1985;
	or.pred  	%p379, %p377, %p378;
	or.pred  	%p381, %p376, %p379;
	@%p381 bra 	$L__BB0_129;
	shl.b32 	%r1549, %r1, 2;
	mad.lo.s32 	%r1550, %r1, 6, %r1549;
	add.s32 	%r1552, %r1550, 14;
	add.s32 	%r1553, %r1550, 62;
	shr.u32 	%r1554, %r1553, 4;
	and.b32  	%r1555, %r1554, 3;
	mov.u32 	%r1556, %ctaid.y;
	shl.b32 	%r1558, %r1556, 1;
	or.b32  	%r1559, %r1555, %r1558;
	setp.eq.s32 	%p382, %r1559, 0;
	add.s32 	%r1560, %r1558, %r1555;
	setp.gt.u32 	%p383, %r1560, 14;
	and.b32  	%r1561, %r1552, 14;
	setp.eq.s32 	%p384, %r1561, 0;
	or.pred  	%p385, %p382, %p384;
	or.pred  	%p386, %p385, %p383;
	mov.f32 	%f472, 0f00000000;
	@%p386 bra 	$L__BB0_128;
	mad.lo.s32 	%r1562, %r1876, 6272, %r60;
	mul.wide.s32 	%rd134, %r1562, 4;
	add.s64 	%rd135, %rd2, %rd134;
	ld.global.nc.f32 	%f472, [%rd135];
$L__BB0_128:
	st.shared.f32 	[%r8+248], %f472;
$L__BB0_129:
	shl.b32 	%r1563, %r3, 4;
	shl.b32 	%r1564, %r1, 2;
	mad.lo.s32 	%r1565, %r1, 6, %r1564;
	shl.b32 	%r1566, %r1, 6;
	add.s32 	%r1567, %r1565, %r1566;
	add.s32 	%r1568, %r1567, 63;
	shr.u32 	%r1569, %r1568, 6;
	add.s32 	%r1570, %r1563, %r1569;
	setp.gt.u32 	%p387, %r1570, 31;
	shl.b32 	%r1571, %r3, 6;
	shr.u32 	%r1572, %r1568, 4;
	add.s32 	%r1573, %r1571, %r1572;
	setp.gt.u32 	%p388, %r1573, 127;
	or.pred  	%p389, %p387, %p388;
	setp.gt.u32 	%p390, %r1, 12;
	shl.b32 	%r1575, %r3, 10;
	mad.lo.s32 	%r1576, %r1, 74, %r1575;
	setp.gt.u32 	%p391, %r1576, 1984;
	or.pred  	%p392, %p390, %p391;
	or.pred  	%p394, %p389, %p392;
	@%p394 bra 	$L__BB0_133;
	mul.lo.s32 	%r1578, %r1, 6;
	shl.b32 	%r1579, %r1, 2;
	add.s32 	%r1580, %r1578, %r1579;
	add.s32 	%r1581, %r1580, -1;
	shr.u32 	%r1582, %r1581, 4;
	and.b32  	%r1583, %r1582, 3;
	mov.u32 	%r1584, %ctaid.y;
	shl.b32 	%r1585, %r1584, 1;
	or.b32  	%r1586, %r1583, %r1585;
	setp.eq.s32 	%p395, %r1586, 0;
	add.s32 	%r1587, %r1585, %r1583;
	setp.gt.u32 	%p396, %r1587, 14;
	and.b32  	%r1589, %r1578, 14;
	setp.eq.s32 	%p397, %r1589, 0;
	or.pred  	%p398, %p395, %p397;
	or.pred  	%p399, %p398, %p396;
	mov.f32 	%f473, 0f00000000;
	@%p399 bra 	$L__BB0_132;
	mad.lo.s32 	%r1590, %r1876, 6272, %r61;
	mul.wide.s32 	%rd136, %r1590, 4;
	add.s64 	%rd137, %rd2, %rd136;
	ld.global.nc.f32 	%f473, [%rd137];
$L__BB0_132:
	st.shared.f32 	[%r8+252], %f473;
$L__BB0_133:
	shl.b32 	%r1591, %r3, 4;
	mul.lo.s32 	%r1592, %r1, 74;
	shr.u32 	%r1593, %r1592, 6;
	add.s32 	%r1594, %r1591, %r1593;
	setp.gt.u32 	%p400, %r1594, 30;
	shl.b32 	%r1595, %r3, 6;
	shr.u32 	%r1596, %r1592, 4;
	add.s32 	%r1597, %r1595, %r1596;
	setp.gt.u32 	%p401, %r1597, 123;
	or.pred  	%p402, %p400, %p401;
	setp.gt.u32 	%p403, %r1, 12;
	shl.b32 	%r1599, %r3, 10;
	add.s32 	%r1600, %r1599, %r1592;
	setp.gt.u32 	%p404, %r1600, 1983;
	or.pred  	%p405, %p403, %p404;
	or.pred  	%p407, %p402, %p405;
	@%p407 bra 	$L__BB0_137;
	mul.lo.s32 	%r1601, %r1, 10;
	shr.u32 	%r1602, %r1601, 4;
	and.b32  	%r1603, %r1602, 3;
	mov.u32 	%r1604, %ctaid.y;
	shl.b32 	%r1605, %r1604, 1;
	or.b32  	%r1606, %r1603, %r1605;
	setp.eq.s32 	%p408, %r1606, 0;
	add.s32 	%r1607, %r1605, %r1603;
	setp.gt.u32 	%p409, %r1607, 14;
	setp.eq.s32 	%p410, %r2, 0;
	or.pred  	%p411, %p408, %p410;
	or.pred  	%p412, %p411, %p409;
	mov.f32 	%f474, 0f00000000;
	@%p412 bra 	$L__BB0_136;
	add.s32 	%r1611, %r106, %r2;
	add.s32 	%r1612, %r1611, %r5;
	add.s32 	%r1613, %r1612, %r7;
	mad.lo.s32 	%r1614, %r1876, 6272, %r1613;
	mul.wide.u32 	%rd138, %r1614, 4;
	add.s64 	%rd139, %rd2, %rd138;
	ld.global.nc.f32 	%f474, [%rd139+724];
$L__BB0_136:
	st.shared.f32 	[%r8+256], %f474;
$L__BB0_137:
	shl.b32 	%r1615, %r3, 4;
	shl.b32 	%r1616, %r1, 2;
	mad.lo.s32 	%r1617, %r1, 6, %r1616;
	shl.b32 	%r1618, %r1, 6;
	add.s32 	%r1619, %r1617, %r1618;
	add.s32 	%r1620, %r1619, 65;
	shr.u32 	%r1621, %r1620, 6;
	add.s32 	%r1622, %r1615, %r1621;
	setp.gt.u32 	%p413, %r1622, 31;
	shl.b32 	%r1623, %r3, 6;
	shr.u32 	%r1624, %r1620, 4;
	add.s32 	%r1625, %r1623, %r1624;
	setp.gt.u32 	%p414, %r1625, 127;
	or.pred  	%p415, %p413, %p414;
	setp.gt.u32 	%p416, %r1, 12;
	shl.b32 	%r1627, %r3, 10;
	mad.lo.s32 	%r1628, %r1, 74, %r1627;
	setp.gt.u32 	%p417, %r1628, 1982;
	or.pred  	%p418, %p416, %p417;
	or.pred  	%p420, %p415, %p418;
	@%p420 bra 	$L__BB0_141;
	mul.lo.s32 	%r1630, %r1, 10;
	shr.u32 	%r1631, %r1630, 4;
	and.b32  	%r1632, %r1631, 3;
	mov.u32 	%r1633, %ctaid.y;
	shl.b32 	%r1634, %r1633, 1;
	or.b32  	%r1635, %r1632, %r1634;
	setp.eq.s32 	%p421, %r1635, 0;
	add.s32 	%r1636, %r1634, %r1632;
	setp.gt.u32 	%p422, %r1636, 14;
	mad.lo.s32 	%r1638, %r1, 6, 14;
	and.b32  	%r1639, %r1638, 14;
	setp.eq.s32 	%p423, %r1639, 0;
	or.pred  	%p424, %p421, %p423;
	or.pred  	%p425, %p424, %p422;
	mov.f32 	%f475, 0f00000000;
	@%p425 bra 	$L__BB0_140;
	mad.lo.s32 	%r1640, %r1876, 6272, %r62;
	mul.wide.u32 	%rd140, %r1640, 4;
	add.s64 	%rd141, %rd2, %rd140;
	ld.global.nc.f32 	%f475, [%rd141];
$L__BB0_140:
	st.shared.f32 	[%r8+260], %f475;
$L__BB0_141:
	shl.b32 	%r1641, %r3, 4;
	shl.b32 	%r1642, %r1, 2;
	mad.lo.s32 	%r1643, %r1, 6, %r1642;
	shl.b32 	%r1644, %r1, 6;
	add.s32 	%r1645, %r1643, %r1644;
	add.s32 	%r1646, %r1645, 66;
	shr.u32 	%r1647, %r1646, 6;
	add.s32 	%r1648, %r1641, %r1647;
	setp.gt.u32 	%p426, %r1648, 31;
	shl.b32 	%r1649, %r3, 6;
	shr.u32 	%r1650, %r1646, 4;
	add.s32 	%r1651, %r1649, %r1650;
	setp.gt.u32 	%p427, %r1651, 127;
	or.pred  	%p428, %p426, %p427;
	setp.gt.u32 	%p429, %r1, 12;
	shl.b32 	%r1653, %r3, 10;
	mad.lo.s32 	%r1654, %r1, 74, %r1653;
	setp.gt.u32 	%p430, %r1654, 1981;
	or.pred  	%p431, %p429, %p430;
	or.pred  	%p433, %p428, %p431;
	@%p433 bra 	$L__BB0_145;
	shr.u32 	%r1657, %r603, 4;
	and.b32  	%r1658, %r1657, 3;
	mov.u32 	%r1659, %ctaid.y;
	shl.b32 	%r1661, %r1659, 1;
	or.b32  	%r1662, %r1658, %r1661;
	setp.eq.s32 	%p434, %r1662, 0;
	add.s32 	%r1663, %r1661, %r1658;
	setp.gt.u32 	%p435, %r1663, 14;
	and.b32  	%r1664, %r603, 14;
	setp.eq.s32 	%p436, %r1664, 0;
	or.pred  	%p437, %p434, %p436;
	or.pred  	%p438, %p437, %p435;
	mov.f32 	%f476, 0f00000000;
	@%p438 bra 	$L__BB0_144;
	mad.lo.s32 	%r1665, %r1876, 6272, %r63;
	mul.wide.u32 	%rd142, %r1665, 4;
	add.s64 	%rd143, %rd2, %rd142;
	ld.global.nc.f32 	%f476, [%rd143];
$L__BB0_144:
	st.shared.f32 	[%r8+264], %f476;
$L__BB0_145:
	shl.b32 	%r1666, %r3, 4;
	shl.b32 	%r1667, %r1, 2;
	mad.lo.s32 	%r1668, %r1, 6, %r1667;
	shl.b32 	%r1669, %r1, 6;
	add.s32 	%r1670, %r1668, %r1669;
	add.s32 	%r1671, %r1670, 67;
	shr.u32 	%r1672, %r1671, 6;
	add.s32 	%r1673, %r1666, %r1672;
	setp.gt.u32 	%p439, %r1673, 31;
	shl.b32 	%r1674, %r3, 6;
	shr.u32 	%r1675, %r1671, 4;
	add.s32 	%r1676, %r1674, %r1675;
	setp.gt.u32 	%p440, %r1676, 127;
	or.pred  	%p441, %p439, %p440;
	setp.gt.u32 	%p442, %r1, 12;
	shl.b32 	%r1678, %r3, 10;
	mad.lo.s32 	%r1679, %r1, 74, %r1678;
	setp.gt.u32 	%p443, %r1679, 1980;
	or.pred  	%p444, %p442, %p443;
	or.pred  	%p446, %p441, %p444;
	@%p446 bra 	$L__BB0_149;
	mad.lo.s32 	%r1681, %r1, 10, 3;
	shr.u32 	%r1682, %r1681, 4;
	and.b32  	%r1683, %r1682, 3;
	mov.u32 	%r1684, %ctaid.y;
	shl.b32 	%r1685, %r1684, 1;
	or.b32  	%r1686, %r1683, %r1685;
	setp.eq.s32 	%p447, %r1686, 0;
	add.s32 	%r1687, %r1685, %r1683;
	setp.gt.u32 	%p448, %r1687, 14;
	mad.lo.s32 	%r1689, %r1, 6, 12;
	and.b32  	%r1690, %r1689, 14;
	setp.eq.s32 	%p449, %r1690, 0;
	or.pred  	%p450, %p447, %p449;
	or.pred  	%p451, %p450, %p448;
	mov.f32 	%f477, 0f00000000;
	@%p451 bra 	$L__BB0_148;
	mad.lo.s32 	%r1691, %r1876, 6272, %r64;
	mul.wide.u32 	%rd144, %r1691, 4;
	add.s64 	%rd145, %rd2, %rd144;
	ld.global.nc.f32 	%f477, [%rd145];
$L__BB0_148:
	st.shared.f32 	[%r8+268], %f477;
$L__BB0_149:
	shl.b32 	%r1692, %r3, 4;
	shl.b32 	%r1693, %r1, 2;
	mad.lo.s32 	%r1694, %r1, 6, %r1693;
	shl.b32 	%r1695, %r1, 6;
	add.s32 	%r1696, %r1694, %r1695;
	add.s32 	%r1697, %r1696, 68;
	shr.u32 	%r1698, %r1697, 6;
	add.s32 	%r1699, %r1692, %r1698;
	setp.gt.u32 	%p452, %r1699, 31;
	shl.b32 	%r1700, %r3, 6;
	shr.u32 	%r1701, %r1697, 4;
	add.s32 	%r1702, %r1700, %r1701;
	setp.gt.u32 	%p453, %r1702, 127;
	or.pred  	%p454, %p452, %p453;
	setp.gt.u32 	%p455, %r1, 12;
	shl.b32 	%r1704, %r3, 10;
	mad.lo.s32 	%r1705, %r1, 74, %r1704;
	setp.gt.u32 	%p456, %r1705, 1979;
	or.pred  	%p457, %p455, %p456;
	or.pred  	%p459, %p454, %p457;
	@%p459 bra 	$L__BB0_153;
	shr.u32 	%r1708, %r648, 4;
	and.b32  	%r1709, %r1708, 3;
	mov.u32 	%r1710, %ctaid.y;
	shl.b32 	%r1712, %r1710, 1;
	or.b32  	%r1713, %r1709, %r1712;
	setp.eq.s32 	%p460, %r1713, 0;
	add.s32 	%r1714, %r1712, %r1709;
	setp.gt.u32 	%p461, %r1714, 14;
	and.b32  	%r1715, %r648, 14;
	setp.eq.s32 	%p462, %r1715, 0;
	or.pred  	%p463, %p460, %p462;
	or.pred  	%p464, %p463, %p461;
	mov.f32 	%f478, 0f00000000;
	@%p464 bra 	$L__BB0_152;
	mad.lo.s32 	%r1716, %r1876, 6272, %r65;
	mul.wide.u32 	%rd146, %r1716, 4;
	add.s64 	%rd147, %rd2, %rd146;
	ld.global.nc.f32 	%f478, [%rd147];
$L__BB0_152:
	st.shared.f32 	[%r8+272], %f478;
$L__BB0_153:
	shl.b32 	%r1717, %r3, 4;
	shl.b32 	%r1718, %r1, 2;
	mad.lo.s32 	%r1719, %r1, 6, %r1718;
	shl.b32 	%r1720, %r1, 6;
	add.s32 	%r1721, %r1719, %r1720;
	add.s32 	%r1722, %r1721, 69;
	shr.u32 	%r1723, %r1722, 6;
	add.s32 	%r1724, %r1717, %r1723;
	setp.gt.u32 	%p465, %r1724, 31;
	shl.b32 	%r1725, %r3, 6;
	shr.u32 	%r1726, %r1722, 4;
	add.s32 	%r1727, %r1725, %r1726;
	setp.gt.u32 	%p466, %r1727, 127;
	or.pred  	%p467, %p465, %p466;
	setp.gt.u32 	%p468, %r1, 12;
	shl.b32 	%r1729, %r3, 10;
	mad.lo.s32 	%r1730, %r1, 74, %r1729;
	setp.gt.u32 	%p469, %r1730, 1978;
	or.pred  	%p470, %p468, %p469;
	or.pred  	%p472, %p467, %p470;
	@%p472 bra 	$L__BB0_157;
	mad.lo.s32 	%r1732, %r1, 10, 5;
	shr.u32 	%r1733, %r1732, 4;
	and.b32  	%r1734, %r1733, 3;
	mov.u32 	%r1735, %ctaid.y;
	shl.b32 	%r1736, %r1735, 1;
	or.b32  	%r1737, %r1734, %r1736;
	setp.eq.s32 	%p473, %r1737, 0;
	add.s32 	%r1738, %r1736, %r1734;
	setp.gt.u32 	%p474, %r1738, 14;
	mad.lo.s32 	%r1740, %r1, 6, 10;
	and.b32  	%r1741, %r1740, 14;
	setp.eq.s32 	%p475, %r1741, 0;
	or.pred  	%p476, %p473, %p475;
	or.pred  	%p477, %p476, %p474;
	mov.f32 	%f479, 0f00000000;
	@%p477 bra 	$L__BB0_156;
	mad.lo.s32 	%r1742, %r1876, 6272, %r66;
	mul.wide.u32 	%rd148, %r1742, 4;
	add.s64 	%rd149, %rd2, %rd148;
	ld.global.nc.f32 	%f479, [%rd149];
$L__BB0_156:
	st.shared.f32 	[%r8+276], %f479;
$L__BB0_157:
	shl.b32 	%r1743, %r3, 4;
	shl.b32 	%r1744, %r1, 2;
	mad.lo.s32 	%r1745, %r1, 6, %r1744;
	shl.b32 	%r1746, %r1, 6;
	add.s32 	%r1747, %r1745, %r1746;
	add.s32 	%r1748, %r1747, 70;
	shr.u32 	%r1749, %r1748, 6;
	add.s32 	%r1750, %r1743, %r1749;
	setp.gt.u32 	%p478, %r1750, 31;
	shl.b32 	%r1751, %r3, 6;
	shr.u32 	%r1752, %r1748, 4;
	add.s32 	%r1753, %r1751, %r1752;
	setp.gt.u32 	%p479, %r1753, 127;
	or.pred  	%p480, %p478, %p479;
	setp.gt.u32 	%p481, %r1, 12;
	shl.b32 	%r1755, %r3, 10;
	mad.lo.s32 	%r1756, %r1, 74, %r1755;
	setp.gt.u32 	%p482, %r1756, 1977;
	or.pred  	%p483, %p481, %p482;
	or.pred  	%p485, %p480, %p483;
	@%p485 bra 	$L__BB0_161;
	shr.u32 	%r1759, %r693, 4;
	and.b32  	%r1760, %r1759, 3;
	mov.u32 	%r1761, %ctaid.y;
	shl.b32 	%r1763, %r1761, 1;
	or.b32  	%r1764, %r1760, %r1763;
	setp.eq.s32 	%p486, %r1764, 0;
	add.s32 	%r1765, %r1763, %r1760;
	setp.gt.u32 	%p487, %r1765, 14;
	and.b32  	%r1766, %r693, 14;
	setp.eq.s32 	%p488, %r1766, 0;
	or.pred  	%p489, %p486, %p488;
	or.pred  	%p490, %p489, %p487;
	mov.f32 	%f480, 0f00000000;
	@%p490 bra 	$L__BB0_160;
	mad.lo.s32 	%r1767, %r1876, 6272, %r67;
	mul.wide.u32 	%rd150, %r1767, 4;
	add.s64 	%rd151, %rd2, %rd150;
	ld.global.nc.f32 	%f480, [%rd151];
$L__BB0_160:
	st.shared.f32 	[%r8+280], %f480;
$L__BB0_161:
	shl.b32 	%r1768, %r3, 4;
	shl.b32 	%r1769, %r1, 2;
	mad.lo.s32 	%r1770, %r1, 6, %r1769;
	shl.b32 	%r1771, %r1, 6;
	add.s32 	%r1772, %r1770, %r1771;
	add.s32 	%r1773, %r1772, 71;
	shr.u32 	%r1774, %r1773, 6;
	add.s32 	%r1775, %r1768, %r1774;
	setp.gt.u32 	%p491, %r1775, 31;
	shl.b32 	%r1776, %r3, 6;
	shr.u32 	%r1777, %r1773, 4;
	add.s32 	%r1778, %r1776, %r1777;
	setp.gt.u32 	%p492, %r1778, 127;
	or.pred  	%p493, %p491, %p492;
	setp.gt.u32 	%p494, %r1, 12;
	shl.b32 	%r1780, %r3, 10;
	mad.lo.s32 	%r1781, %r1, 74, %r1780;
	setp.gt.u32 	%p495, %r1781, 1976;
	or.pred  	%p496, %p494, %p495;
	or.pred  	%p498, %p493, %p496;
	@%p498 bra 	$L__BB0_165;
	mad.lo.s32 	%r1783, %r1, 10, 7;
	shr.u32 	%r1784, %r1783, 4;
	and.b32  	%r1785, %r1784, 3;
	mov.u32 	%r1786, %ctaid.y;
	shl.b32 	%r1787, %r1786, 1;
	or.b32  	%r1788, %r1785, %r1787;
	setp.eq.s32 	%p499, %r1788, 0;
	add.s32 	%r1789, %r1787, %r1785;
	setp.gt.u32 	%p500, %r1789, 14;
	mul.lo.s32 	%r1791, %r1, 6;
	and.b32  	%r1792, %r1791, 14;
	setp.eq.s32 	%p501, %r1792, 8;
	or.pred  	%p502, %p499, %p501;
	or.pred  	%p503, %p502, %p500;
	mov.f32 	%f481, 0f00000000;
	@%p503 bra 	$L__BB0_164;
	mad.lo.s32 	%r1793, %r1876, 6272, %r68;
	mul.wide.u32 	%rd152, %r1793, 4;
	add.s64 	%rd153, %rd2, %rd152;
	ld.global.nc.f32 	%f481, [%rd153];
$L__BB0_164:
	st.shared.f32 	[%r8+284], %f481;
$L__BB0_165:
	shl.b32 	%r1794, %r3, 4;
	shl.b32 	%r1795, %r1, 2;
	mad.lo.s32 	%r1796, %r1, 6, %r1795;
	shl.b32 	%r1797, %r1, 6;
	add.s32 	%r1798, %r1796, %r1797;
	add.s32 	%r1799, %r1798, 72;
	shr.u32 	%r1800, %r1799, 6;
	add.s32 	%r1801, %r1794, %r1800;
	setp.gt.u32 	%p504, %r1801, 31;
	shl.b32 	%r1802, %r3, 6;
	shr.u32 	%r1803, %r1799, 4;
	add.s32 	%r1804, %r1802, %r1803;
	setp.gt.u32 	%p505, %r1804, 127;
	or.pred  	%p506, %p504, %p505;
	setp.gt.u32 	%p507, %r1, 12;
	shl.b32 	%r1806, %r3, 10;
	mad.lo.s32 	%r1807, %r1, 74, %r1806;
	setp.gt.u32 	%p508, %r1807, 1975;
	or.pred  	%p509, %p507, %p508;
	or.pred  	%p511, %p506, %p509;
	@%p511 bra 	$L__BB0_169;
	mad.lo.s32 	%r1808, %r1, 10, 8;
	shr.u32 	%r1809, %r1808, 4;
	and.b32  	%r1810, %r1809, 3;
	mov.u32 	%r1811, %ctaid.y;
	shl.b32 	%r1812, %r1811, 1;
	or.b32  	%r1813, %r1810, %r1812;
	setp.eq.s32 	%p512, %r1813, 0;
	add.s32 	%r1814, %r1812, %r1810;
	setp.gt.u32 	%p513, %r1814, 14;
	setp.eq.s32 	%p514, %r2, 8;
	or.pred  	%p515, %p512, %p514;
	or.pred  	%p516, %p515, %p513;
	mov.f32 	%f482, 0f00000000;
	@%p516 bra 	$L__BB0_168;
	mad.lo.s32 	%r1817, %r1876, 6272, %r69;
	mul.wide.u32 	%rd154, %r1817, 4;
	add.s64 	%rd155, %rd2, %rd154;
	ld.global.nc.f32 	%f482, [%rd155];
$L__BB0_168:
	st.shared.f32 	[%r8+288], %f482;
$L__BB0_169:
	shl.b32 	%r1818, %r3, 4;
	shl.b32 	%r1819, %r1, 2;
	mad.lo.s32 	%r1820, %r1, 6, %r1819;
	shl.b32 	%r1821, %r1, 6;
	add.s32 	%r1822, %r1820, %r1821;
	add.s32 	%r1823, %r1822, 73;
	shr.u32 	%r1824, %r1823, 6;
	add.s32 	%r1825, %r1818, %r1824;
	setp.gt.u32 	%p517, %r1825, 31;
	shl.b32 	%r1826, %r3, 6;
	shr.u32 	%r1827, %r1823, 4;
	add.s32 	%r1828, %r1826, %r1827;
	setp.gt.u32 	%p518, %r1828, 127;
	or.pred  	%p519, %p517, %p518;
	setp.gt.u32 	%p520, %r1, 12;
	shl.b32 	%r1830, %r3, 10;
	mad.lo.s32 	%r1831, %r1, 74, %r1830;
	setp.gt.u32 	%p521, %r1831, 1974;
	or.pred  	%p522, %p520, %p521;
	or.pred  	%p524, %p519, %p522;
	@%p524 bra 	$L__BB0_173;
	mul.lo.s32 	%r1832, %r1, 10;
	add.s32 	%r1833, %r1832, 9;
	shr.u32 	%r1834, %r1833, 4;
	and.b32  	%r1835, %r1834, 3;
	mov.u32 	%r1836, %ctaid.y;
	shl.b32 	%r1837, %r1836, 1;
	or.b32  	%r1838, %r1835, %r1837;
	setp.eq.s32 	%p525, %r1838, 0;
	add.s32 	%r1839, %r1837, %r1835;
	setp.gt.u32 	%p526, %r1839, 14;
	mad.lo.s32 	%r1841, %r1, 12, %r1832;
	add.s32 	%r1843, %r1841, 6;
	and.b32  	%r1844, %r1843, 14;
	setp.eq.s32 	%p527, %r1844, 0;
	or.pred  	%p528, %p525, %p527;
	or.pred  	%p529, %p528, %p526;
	mov.f32 	%f483, 0f00000000;
	@%p529 bra 	$L__BB0_172;
	mad.lo.s32 	%r1845, %r1876, 6272, %r70;
	mul.wide.u32 	%rd156, %r1845, 4;
	add.s64 	%rd157, %rd2, %rd156;
	ld.global.nc.f32 	%f483, [%rd157];
$L__BB0_172:
	st.shared.f32 	[%r8+292], %f483;
$L__BB0_173:
	setp.gt.u32 	%p530, %r83, 3;
	mul.lo.s32 	%r93, %r1876, 288;
	add.s32 	%r1846, %r72, %r93;
	mul.wide.u32 	%rd158, %r1846, 4;
	add.s64 	%rd159, %rd1, %rd158;
	ld.global.nc.f32 	%f236, [%rd159];
	st.shared.f32 	[%r73], %f236;
	ld.global.nc.f32 	%f237, [%rd159+4];
	st.shared.f32 	[%r73+4], %f237;
	ld.global.nc.f32 	%f238, [%rd159+8];
	st.shared.f32 	[%r73+8], %f238;
	add.s32 	%r1847, %r74, %r93;
	mul.wide.u32 	%rd160, %r1847, 4;
	add.s64 	%rd161, %rd1, %rd160;
	ld.global.nc.f32 	%f239, [%rd161];
	st.shared.f32 	[%r73+12], %f239;
	ld.global.nc.f32 	%f240, [%rd161+4];
	st.shared.f32 	[%r73+16], %f240;
	ld.global.nc.f32 	%f241, [%rd161+8];
	st.shared.f32 	[%r73+20], %f241;
	add.s32 	%r1848, %r75, %r93;
	mul.wide.u32 	%rd162, %r1848, 4;
	add.s64 	%rd163, %rd1, %rd162;
	ld.global.nc.f32 	%f242, [%rd163];
	st.shared.f32 	[%r73+24], %f242;
	ld.global.nc.f32 	%f243, [%rd163+4];
	st.shared.f32 	[%r73+28], %f243;
	ld.global.nc.f32 	%f244, [%rd163+8];
	st.shared.f32 	[%r73+32], %f244;
	add.s32 	%r1849, %r76, %r93;
	mul.wide.u32 	%rd164, %r1849, 4;
	add.s64 	%rd165, %rd1, %rd164;
	ld.global.nc.f32 	%f245, [%rd165];
	st.shared.f32 	[%r73+36], %f245;
	ld.global.nc.f32 	%f246, [%rd165+4];
	st.shared.f32 	[%r73+40], %f246;
	ld.global.nc.f32 	%f247, [%rd165+8];
	st.shared.f32 	[%r73+44], %f247;
	add.s32 	%r1850, %r77, %r93;
	mul.wide.u32 	%rd166, %r1850, 4;
	add.s64 	%rd167, %rd1, %rd166;
	ld.global.nc.f32 	%f248, [%rd167];
	st.shared.f32 	[%r73+48], %f248;
	ld.global.nc.f32 	%f249, [%rd167+4];
	st.shared.f32 	[%r73+52], %f249;
	ld.global.nc.f32 	%f250, [%rd167+8];
	st.shared.f32 	[%r73+56], %f250;
	add.s32 	%r1851, %r78, %r93;
	mul.wide.u32 	%rd168, %r1851, 4;
	add.s64 	%rd169, %rd1, %rd168;
	ld.global.nc.f32 	%f251, [%rd169];
	st.shared.f32 	[%r73+60], %f251;
	ld.global.nc.f32 	%f252, [%rd169+4];
	st.shared.f32 	[%r73+64], %f252;
	ld.global.nc.f32 	%f253, [%rd169+8];
	st.shared.f32 	[%r73+68], %f253;
	add.s32 	%r1852, %r79, %r93;
	mul.wide.u32 	%rd170, %r1852, 4;
	add.s64 	%rd171, %rd1, %rd170;
	ld.global.nc.f32 	%f254, [%rd171];
	st.shared.f32 	[%r73+72], %f254;
	ld.global.nc.f32 	%f255, [%rd171+4];
	st.shared.f32 	[%r73+76], %f255;
	ld.global.nc.f32 	%f256, [%rd171+8];
	st.shared.f32 	[%r73+80], %f256;
	add.s32 	%r1853, %r80, %r93;
	mul.wide.u32 	%rd172, %r1853, 4;
	add.s64 	%rd173, %rd1, %rd172;
	ld.global.nc.f32 	%f257, [%rd173];
	st.shared.f32 	[%r73+84], %f257;
	ld.global.nc.f32 	%f258, [%rd173+4];
	st.shared.f32 	[%r73+88], %f258;
	ld.global.nc.f32 	%f259, [%rd173+8];
	st.shared.f32 	[%r73+92], %f259;
	add.s32 	%r1854, %r81, %r93;
	mul.wide.u32 	%rd174, %r1854, 4;
	add.s64 	%rd175, %rd1, %rd174;
	ld.global.nc.f32 	%f260, [%rd175];
	st.shared.f32 	[%r73+96], %f260;
	ld.global.nc.f32 	%f261, [%rd175+4];
	st.shared.f32 	[%r73+100], %f261;
	ld.global.nc.f32 	%f262, [%rd175+8];
	st.shared.f32 	[%r73+104], %f262;
	add.s32 	%r1855, %r82, %r93;
	mul.wide.u32 	%rd176, %r1855, 4;
	add.s64 	%rd177, %rd1, %rd176;
	ld.global.nc.f32 	%f263, [%rd177];
	st.shared.f32 	[%r73+108], %f263;
	ld.global.nc.f32 	%f264, [%rd177+4];
	st.shared.f32 	[%r73+112], %f264;
	ld.global.nc.f32 	%f265, [%rd177+8];
	st.shared.f32 	[%r73+116], %f265;
	@%p530 bra 	$L__BB0_180;
	@%p1 bra 	$L__BB0_176;
	cvt.u32.u16 	%r1856, %rs1;
	add.s32 	%r1857, %r84, %r1856;
	add.s32 	%r1858, %r1857, %r93;
	mul.wide.u32 	%rd178, %r1858, 4;
	add.s64 	%rd179, %rd1, %rd178;
	ld.global.nc.f32 	%f266, [%rd179];
	st.shared.f32 	[%r73+120], %f266;
$L__BB0_176:
	cvt.u64.u16 	%rd180, %rs1;
	cvt.u64.u32 	%rd181, %r84;
	cvt.u64.u32 	%rd182, %r93;
	add.s64 	%rd183, %rd181, %rd180;
	add.s64 	%rd184, %rd183, %rd182;
	shl.b64 	%rd185, %rd184, 2;
	add.s64 	%rd3, %rd1, %rd185;
	@%p2 bra 	$L__BB0_178;
	ld.global.nc.f32 	%f267, [%rd3+4];
	st.shared.f32 	[%r73+124], %f267;
$L__BB0_178:
	@%p3 bra 	$L__BB0_180;
	ld.global.nc.f32 	%f268, [%rd3+8];
	st.shared.f32 	[%r73+128], %f268;
$L__BB0_180:
	setp.gt.u32 	%p531, %r85, 3;
	@%p531 bra 	$L__BB0_187;
	@%p4 bra 	$L__BB0_183;
	cvt.u32.u16 	%r1859, %rs2;
	add.s32 	%r1860, %r86, %r1859;
	add.s32 	%r1861, %r1860, %r93;
	mul.wide.u32 	%rd186, %r1861, 4;
	add.s64 	%rd187, %rd1, %rd186;
	ld.global.nc.f32 	%f269, [%rd187];
	st.shared.f32 	[%r73+132], %f269;
$L__BB0_183:
	cvt.u64.u16 	%rd188, %rs2;
	cvt.u64.u32 	%rd189, %r86;
	cvt.u64.u32 	%rd190, %r93;
	add.s64 	%rd191, %rd189, %rd188;
	add.s64 	%rd192, %rd191, %rd190;
	shl.b64 	%rd193, %rd192, 2;
	add.s64 	%rd4, %rd1, %rd193;
	@%p5 bra 	$L__BB0_185;
	ld.global.nc.f32 	%f270, [%rd4+4];
	st.shared.f32 	[%r73+136], %f270;
$L__BB0_185:
	@%p6 bra 	$L__BB0_187;
	ld.global.nc.f32 	%f271, [%rd4+8];
	st.shared.f32 	[%r73+140], %f271;
$L__BB0_187:
	setp.gt.u32 	%p532, %r87, 3;
	@%p532 bra 	$L__BB0_194;
	@%p7 bra 	$L__BB0_190;
	cvt.u32.u16 	%r1862, %rs3;
	add.s32 	%r1863, %r88, %r1862;
	add.s32 	%r1864, %r1863, %r93;
	mul.wide.u32 	%rd194, %r1864, 4;
	add.s64 	%rd195, %rd1, %rd194;
	ld.global.nc.f32 	%f272, [%rd195];
	st.shared.f32 	[%r73+144], %f272;
$L__BB0_190:
	cvt.u64.u16 	%rd196, %rs3;
	cvt.u64.u32 	%rd197, %r88;
	cvt.u64.u32 	%rd198, %r93;
	add.s64 	%rd199, %rd197, %rd196;
	add.s64 	%rd200, %rd199, %rd198;
	shl.b64 	%rd201, %rd200, 2;
	add.s64 	%rd5, %rd1, %rd201;
	@%p8 bra 	$L__BB0_192;
	ld.global.nc.f32 	%f273, [%rd5+4];
	st.shared.f32 	[%r73+148], %f273;
$L__BB0_192:
	@%p9 bra 	$L__BB0_194;
	ld.global.nc.f32 	%f274, [%rd5+8];
	st.shared.f32 	[%r73+152], %f274;
$L__BB0_194:
	setp.gt.u32 	%p533, %r89, 3;
	@%p533 bra 	$L__BB0_201;
	@%p10 bra 	$L__BB0_197;
	cvt.u32.u16 	%r1865, %rs4;
	add.s32 	%r1866, %r90, %r1865;
	add.s32 	%r1867, %r1866, %r93;
	mul.wide.u32 	%rd202, %r1867, 4;
	add.s64 	%rd203, %rd1, %rd202;
	ld.global.nc.f32 	%f275, [%rd203];
	st.shared.f32 	[%r73+156], %f275;
$L__BB0_197:
	cvt.u64.u16 	%rd204, %rs4;
	cvt.u64.u32 	%rd205, %r90;
	cvt.u64.u32 	%rd206, %r93;
	add.s64 	%rd207, %rd205, %rd204;
	add.s64 	%rd208, %rd207, %rd206;
	shl.b64 	%rd209, %rd208, 2;
	add.s64 	%rd6, %rd1, %rd209;
	@%p11 bra 	$L__BB0_199;
	ld.global.nc.f32 	%f276, [%rd6+4];
	st.shared.f32 	[%r73+160], %f276;
$L__BB0_199:
	@%p12 bra 	$L__BB0_201;
	ld.global.nc.f32 	%f277, [%rd6+8];
	st.shared.f32 	[%r73+164], %f277;
$L__BB0_201:
	mov.u32 	%r1869, _ZZ24default_function_kernel0E13kernel_shared;
	mad.lo.s32 	%r1870, %r3, 1152, %r1869;
	add.s32 	%r1877, %r1870, 2372;
	bar.sync 	0;
	mov.b32 	%r1878, 256;
$L__BB0_202:
	add.s32 	%r1871, %r91, %r1878;
	ld.shared.f32 	%f278, [%r1871+-256];
	ld.shared.f32 	%f279, [%r1871+-192];
	ld.shared.f32 	%f280, [%r1871+-128];
	ld.shared.f32 	%f281, [%r1871+-64];
	ld.shared.f32 	%f282, [%r1871];
	ld.shared.f32 	%f283, [%r1871+64];
	ld.shared.f32 	%f284, [%r1871+128];
	ld.shared.f32 	%f285, [%r1871+192];
	ld.shared.f32 	%f286, [%r1877+-2372];
	ld.shared.f32 	%f287, [%r1877+-68];
	ld.shared.f32 	%f288, [%r1877+-2360];
	ld.shared.f32 	%f289, [%r1877+-56];
	ld.shared.f32 	%f290, [%r1877+-2348];
	ld.shared.f32 	%f291, [%r1877+-44];
	ld.shared.f32 	%f292, [%r1877+-2336];
	ld.shared.f32 	%f293, [%r1877+-32];
	ld.shared.f32 	%f294, [%r1877+-2324];
	ld.shared.f32 	%f295, [%r1877+-20];
	ld.shared.f32 	%f296, [%r1877+-2312];
	ld.shared.f32 	%f297, [%r1877+-8];
	fma.rn.f32 	%f298, %f278, %f286, %f487;
	fma.rn.f32 	%f299, %f278, %f287, %f485;
	fma.rn.f32 	%f300, %f279, %f286, %f486;
	fma.rn.f32 	%f301, %f279, %f287, %f484;
	fma.rn.f32 	%f302, %f279, %f288, %f298;
	fma.rn.f32 	%f303, %f279, %f289, %f299;
	fma.rn.f32 	%f304, %f280, %f288, %f300;
	fma.rn.f32 	%f305, %f280, %f289, %f301;
	fma.rn.f32 	%f306, %f280, %f290, %f302;
	fma.rn.f32 	%f307, %f280, %f291, %f303;
	fma.rn.f32 	%f308, %f281, %f290, %f304;
	fma.rn.f32 	%f309, %f281, %f291, %f305;
	fma.rn.f32 	%f310, %f282, %f292, %f306;
	fma.rn.f32 	%f311, %f282, %f293, %f307;
	fma.rn.f32 	%f312, %f283, %f292, %f308;
	fma.rn.f32 	%f313, %f283, %f293, %f309;
	fma.rn.f32 	%f314, %f283, %f294, %f310;
	fma.rn.f32 	%f315, %f283, %f295, %f311;
	fma.rn.f32 	%f316, %f284, %f294, %f312;
	fma.rn.f32 	%f317, %f284, %f295, %f313;
	fma.rn.f32 	%f318, %f284, %f296, %f314;
	fma.rn.f32 	%f319, %f284, %f297, %f315;
	fma.rn.f32 	%f320, %f285, %f296, %f316;
	fma.rn.f32 	%f321, %f285, %f297, %f317;
	ld.shared.f32 	%f322, [%r1871+-252];
	ld.shared.f32 	%f323, [%r1871+-188];
	ld.shared.f32 	%f324, [%r1871+-124];
	ld.shared.f32 	%f325, [%r1871+-60];
	ld.shared.f32 	%f326, [%r1871+4];
	ld.shared.f32 	%f327, [%r1871+68];
	ld.shared.f32 	%f328, [%r1871+132];
	ld.shared.f32 	%f329, [%r1871+196];
	ld.shared.f32 	%f330, [%r1877+-2368];
	ld.shared.f32 	%f331, [%r1877+-64];
	ld.shared.f32 	%f332, [%r1877+-2356];
	ld.shared.f32 	%f333, [%r1877+-52];
	ld.shared.f32 	%f334, [%r1877+-2344];
	ld.shared.f32 	%f335, [%r1877+-40];
	ld.shared.f32 	%f336, [%r1877+-2332];
	ld.shared.f32 	%f337, [%r1877+-28];
	ld.shared.f32 	%f338, [%r1877+-2320];
	ld.shared.f32 	%f339, [%r1877+-16];
	ld.shared.f32 	%f340, [%r1877+-2308];
	ld.shared.f32 	%f341, [%r1877+-4];
	fma.rn.f32 	%f342, %f322, %f330, %f318;
	fma.rn.f32 	%f343, %f322, %f331, %f319;
	fma.rn.f32 	%f344, %f323, %f330, %f320;
	fma.rn.f32 	%f345, %f323, %f331, %f321;
	fma.rn.f32 	%f346, %f323, %f332, %f342;
	fma.rn.f32 	%f347, %f323, %f333, %f343;
	fma.rn.f32 	%f348, %f324, %f332, %f344;
	fma.rn.f32 	%f349, %f324, %f333, %f345;
	fma.rn.f32 	%f350, %f324, %f334, %f346;
	fma.rn.f32 	%f351, %f324, %f335, %f347;
	fma.rn.f32 	%f352, %f325, %f334, %f348;
	fma.rn.f32 	%f353, %f325, %f335, %f349;
	fma.rn.f32 	%f354, %f326, %f336, %f350;
	fma.rn.f32 	%f355, %f326, %f337, %f351;
	fma.rn.f32 	%f356, %f327, %f336, %f352;
	fma.rn.f32 	%f357, %f327, %f337, %f353;
	fma.rn.f32 	%f358, %f327, %f338, %f354;
	fma.rn.f32 	%f359, %f327, %f339, %f355;
	fma.rn.f32 	%f360, %f328, %f338, %f356;
	fma.rn.f32 	%f361, %f328, %f339, %f357;
	fma.rn.f32 	%f362, %f328, %f340, %f358;
	fma.rn.f32 	%f363, %f328, %f341, %f359;
	fma.rn.f32 	%f364, %f329, %f340, %f360;
	fma.rn.f32 	%f365, %f329, %f341, %f361;
	ld.shared.f32 	%f366, [%r1871+-248];
	ld.shared.f32 	%f367, [%r1871+-184];
	ld.shared.f32 	%f368, [%r1871+-120];
	ld.shared.f32 	%f369, [%r1871+-56];
	ld.shared.f32 	%f370, [%r1871+8];
	ld.shared.f32 	%f371, [%r1871+72];
	ld.shared.f32 	%f372, [%r1871+136];
	ld.shared.f32 	%f373, [%r1871+200];
	ld.shared.f32 	%f374, [%r1877+-2364];
	ld.shared.f32 	%f375, [%r1877+-60];
	ld.shared.f32 	%f376, [%r1877+-2352];
	ld.shared.f32 	%f377, [%r1877+-48];
	ld.shared.f32 	%f378, [%r1877+-2340];
	ld.shared.f32 	%f379, [%r1877+-36];
	ld.shared.f32 	%f380, [%r1877+-2328];
	ld.shared.f32 	%f381, [%r1877+-24];
	ld.shared.f32 	%f382, [%r1877+-2316];
	ld.shared.f32 	%f383, [%r1877+-12];
	ld.shared.f32 	%f384, [%r1877+-2304];
	ld.shared.f32 	%f385, [%r1877];
	fma.rn.f32 	%f386, %f366, %f374, %f362;
	fma.rn.f32 	%f387, %f366, %f375, %f363;
	fma.rn.f32 	%f388, %f367, %f374, %f364;
	fma.rn.f32 	%f389, %f367, %f375, %f365;
	fma.rn.f32 	%f390, %f367, %f376, %f386;
	fma.rn.f32 	%f391, %f367, %f377, %f387;
	fma.rn.f32 	%f392, %f368, %f376, %f388;
	fma.rn.f32 	%f393, %f368, %f377, %f389;
	fma.rn.f32 	%f394, %f368, %f378, %f390;
	fma.rn.f32 	%f395, %f368, %f379, %f391;
	fma.rn.f32 	%f396, %f369, %f378, %f392;
	fma.rn.f32 	%f397, %f369, %f379, %f393;
	fma.rn.f32 	%f398, %f370, %f380, %f394;
	fma.rn.f32 	%f399, %f370, %f381, %f395;
	fma.rn.f32 	%f400, %f371, %f380, %f396;
	fma.rn.f32 	%f401, %f371, %f381, %f397;
	fma.rn.f32 	%f402, %f371, %f382, %f398;
	fma.rn.f32 	%f403, %f371, %f383, %f399;
	fma.rn.f32 	%f404, %f372, %f382, %f400;
	fma.rn.f32 	%f405, %f372, %f383, %f401;
	fma.rn.f32 	%f487, %f372, %f384, %f402;
	fma.rn.f32 	%f485, %f372, %f385, %f403;
	fma.rn.f32 	%f486, %f373, %f384, %f404;
	fma.rn.f32 	%f484, %f373, %f385, %f405;
	add.s32 	%r1878, %r1878, 512;
	add.s32 	%r1877, %r1877, 72;
	setp.ne.s32 	%p534, %r1878, 8448;
	@%p534 bra 	$L__BB0_202;
	mov.b32 	%r1876, 1;
	mov.pred 	%p536, 0;
	@%p13 bra 	$L__BB0_1;
	ld.param.u64 	%rd213, [default_function_kernel0_param_2];
	cvta.to.global.u64 	%rd210, %rd213;
	mad.lo.s32 	%r1873, %r3, 196, %r1;
	mad.lo.s32 	%r1874, %r71, 784, %r1873;
	add.s32 	%r1875, %r1874, %r6;
	mul.wide.u32 	%rd211, %r1875, 4;
	add.s64 	%rd212, %rd210, %rd211;
	st.global.f32 	[%rd212], %f487;
	st.global.f32 	[%rd212+1568], %f485;
	st.global.f32 	[%rd212+56], %f486;
	st.global.f32 	[%rd212+1624], %f484;
	ret;

}


// ===== COMPILED SASS (sm_100) =====

	.target	sm_100

	.elftype	@"ET_EXEC"


//--------------------- .note.nv.tkinfo           --------------------------
	.section	.note.nv.tkinfo,"",@"SHT_NOTE"
	.sectionflags	@"SHF_NOTE_NV_TKINFO"
	.tkinfo
        /*0018*/ 	.word	0x00000002
        /*0030*/ 	.string	""
        /*0030*/ 	.string	"ptxas"
        /*0030*/ 	.string	"Cuda compilation tools, release 13.0, V13.0.88"
        /*0030*/ 	.string	"Build cuda_13.0.r13.0/compiler.36424714_0"
        /*0030*/ 	.string	"-arch sm_100 -m 64 "



//--------------------- .note.nv.cuinfo           --------------------------
	.section	.note.nv.cuinfo,"",@"SHT_NOTE"
	.sectionflags	@"SHF_NOTE_NV_CUINFO"
        /*0018*/ 	.short	0x0002
        /*001a*/ 	.short	0x0064
        /*001c*/ 	.short	0x0082
	.zero		2


//--------------------- .nv.info                  --------------------------
	.section	.nv.info,"",@"SHT_CUDA_INFO"
	.align	4


	//----- nvinfo : EIATTR_REGCOUNT
	.align		4
        /*0000*/ 	.byte	0x04, 0x2f
        /*0002*/ 	.short	(.L_1 - .L_0)
	.align		4
.L_0:
        /*0004*/ 	.word	index@(default_function_kernel0)
        /*0008*/ 	.word	0x000000a8


	//----- nvinfo : EIATTR_FRAME_SIZE
	.align		4
.L_1:
        /*000c*/ 	.byte	0x04, 0x11
        /*000e*/ 	.short	(.L_3 - .L_2)
	.align		4
.L_2:
        /*0010*/ 	.word	index@(default_function_kernel0)
        /*0014*/ 	.word	0x00000000


	//----- nvinfo : EIATTR_MIN_STACK_SIZE
	.align		4
.L_3:
        /*0018*/ 	.byte	0x04, 0x12
        /*001a*/ 	.short	(.L_5 - .L_4)
	.align		4
.L_4:
        /*001c*/ 	.word	index@(default_function_kernel0)
        /*0020*/ 	.word	0x00000000
.L_5:


//--------------------- .nv.compat                --------------------------
	.section	.nv.compat,"",@"SHT_CUDA_COMPAT_INFO"
	.align	4
        /*0000*/ 	.byte	0x02, 0x09, 0x00, 0x00, 0x02, 0x02, 0x01, 0x00, 0x02, 0x05, 0x05, 0x00, 0x03, 0x07, 0x01, 0x01
        /*0010*/ 	.byte	0x02, 0x03, 0x00, 0x00, 0x02, 0x06, 0x01, 0x00, 0x04, 0x0b, 0x08, 0x00, 0x09, 0x00, 0x00, 0x00
        /*0020*/ 	.byte	0x00, 0x00, 0x00, 0x00


//--------------------- .nv.info.default_function_kernel0 --------------------------
	.section	.nv.info.default_function_kernel0,"",@"SHT_CUDA_INFO"
	.sectionflags	@""
	.align	4


	//----- nvinfo : EIATTR_CUDA_API_VERSION
	.align		4
        /*0000*/ 	.byte	0x04, 0x37
        /*0002*/ 	.short	(.L_7 - .L_6)
.L_6:
        /*0004*/ 	.word	0x00000082


	//----- nvinfo : EIATTR_KPARAM_INFO
	.align		4
.L_7:
        /*0008*/ 	.byte	0x04, 0x17
        /*000a*/ 	.short	(.L_9 - .L_8)
.L_8:
        /*000c*/ 	.word	0x00000000
        /*0010*/ 	.short	0x0002
        /*0012*/ 	.short	0x0010
        /*0014*/ 	.byte	0x00, 0xf5, 0x21, 0x00


	//----- nvinfo : EIATTR_KPARAM_INFO
	.align		4
.L_9:
        /*0018*/ 	.byte	0x04, 0x17
        /*001a*/ 	.short	(.L_11 - .L_10)
.L_10:
        /*001c*/ 	.word	0x00000000
        /*0020*/ 	.short	0x0001
        /*0022*/ 	.short	0x0008
        /*0024*/ 	.byte	0x00, 0xf5, 0x21, 0x00


	//----- nvinfo : EIATTR_KPARAM_INFO
	.align		4
.L_11:
        /*0028*/ 	.byte	0x04, 0x17
        /*002a*/ 	.short	(.L_13 - .L_12)
.L_12:
        /*002c*/ 	.word	0x00000000
        /*0030*/ 	.short	0x0000
        /*0032*/ 	.short	0x0000
        /*0034*/ 	.byte	0x00, 0xf5, 0x21, 0x00


	//----- nvinfo : EIATTR_SPARSE_MMA_MASK
	.align		4
.L_13:
        /*0038*/ 	.byte	0x03, 0x50
        /*003a*/ 	.short	0x0000


	//----- nvinfo : EIATTR_MAXREG_COUNT
	.align		4
        /*003c*/ 	.byte	0x03, 0x1b
        /*003e*/ 	.short	0x00ff


	//----- nvinfo : EIATTR_NUM_BARRIERS
	.align		4
        /*0040*/ 	.byte	0x02, 0x4c
        /*0042*/ 	.byte	0x01
	.zero		1


	//----- nvinfo : EIATTR_MERCURY_ISA_VERSION
	.align		4
        /*0044*/ 	.byte	0x03, 0x5f
        /*0046*/ 	.short	0x0101


	//----- nvinfo : EIATTR_VRC_CTA_INIT_COUNT
	.align		4
        /*0048*/ 	.byte	0x02, 0x4a
	.zero		1
	.zero		1


	//----- nvinfo : EIATTR_EXIT_INSTR_OFFSETS
	.align		4
        /*004c*/ 	.byte	0x04, 0x1c
        /*004e*/ 	.short	(.L_15 - .L_14)


	//   ....[0]....
.L_14:
        /*0050*/ 	.word	0x00009040


	//----- nvinfo : EIATTR_CRS_STACK_SIZE
	.align		4
.L_15:
        /*0054*/ 	.byte	0x04, 0x1e
        /*0056*/ 	.short	(.L_17 - .L_16)
.L_16:
        /*0058*/ 	.word	0x00000000


	//----- nvinfo : EIATTR_CBANK_PARAM_SIZE
	.align		4
.L_17:
        /*005c*/ 	.byte	0x03, 0x19
        /*005e*/ 	.short	0x0018


	//----- nvinfo : EIATTR_PARAM_CBANK
	.align		4
        /*0060*/ 	.byte	0x04, 0x0a
        /*0062*/ 	.short	(.L_19 - .L_18)
	.align		4
.L_18:
        /*0064*/ 	.word	index@(.nv.constant0.default_function_kernel0)
        /*0068*/ 	.short	0x0380
        /*006a*/ 	.short	0x0018


	//----- nvinfo : EIATTR_SW_WAR
	.align		4
.L_19:
        /*006c*/ 	.byte	0x04, 0x36
        /*006e*/ 	.short	(.L_21 - .L_20)
.L_20:
        /*0070*/ 	.word	0x00000008
.L_21:


//--------------------- .nv.callgraph             --------------------------
	.section	.nv.callgraph,"",@"SHT_CUDA_CALLGRAPH"
	.align	4
	.sectionentsize	8
	.align		4
        /*0000*/ 	.word	0x00000000
	.align		4
        /*0004*/ 	.word	0xffffffff
	.align		4
        /*0008*/ 	.word	0x00000000
	.align		4
        /*000c*/ 	.word	0xfffffffe
	.align		4
        /*0010*/ 	.word	0x00000000
	.align		4
        /*0014*/ 	.word	0xfffffffd
	.align		4
        /*0018*/ 	.word	0x00000000
	.align		4
        /*001c*/ 	.word	0xfffffffc


//--------------------- .text.default_function_kernel0 --------------------------
	.section	.text.default_function_kernel0,"ax",@progbits
	.align	128
        .global         default_function_kernel0
        .type           default_function_kernel0,@function
        .size           default_function_kernel0,(.L_x_59 - default_function_kernel0)
        .other          default_function_kernel0,@"STO_CUDA_ENTRY STV_DEFAULT"
default_function_kernel0:
.text.default_function_kernel0:
[----:B------:R-:W-:Y:S01]  /*0000*/  LDC R1, c[0x0][0x37c] ;  /* 0x0000df00ff017b82 */ /* 0x000fe20000000800 */
[----:B------:R-:W0:Y:S01]  /*0010*/  S2R R2, SR_TID.X ;  /* 0x0000000000027919 */ /* 0x000e220000002100 */
[----:B------:R-:W-:-:S06]  /*0020*/  LOP3.LUT R0, R0, 0xffffdfff, RZ, 0xc0, !PT ;  /* 0xffffdfff00007812 */ /* 0x000fcc00078ec0ff */
[----:B------:R-:W1:Y:S01]  /*0030*/  S2UR UR6, SR_CgaCtaId ;  /* 0x00000000000679c3 */ /* 0x000e620000008800 */
[----:B------:R-:W-:Y:S01]  /*0040*/  UMOV UR4, 0x400 ;  /* 0x0000040000047882 */ /* 0x000fe20000000000 */
[----:B------:R-:W2:Y:S01]  /*0050*/  S2R R3, SR_TID.Z ;  /* 0x0000000000037919 */ /* 0x000ea20000002300 */
[----:B------:R-:W-:Y:S01]  /*0060*/  UIADD3 UR5, UPT, UPT, UR4, 0x2000, URZ ;  /* 0x0000200004057890 */ /* 0x000fe2000fffe0ff */
[----:B------:R-:W-:Y:S01]  /*0070*/  IMAD.MOV.U32 R100, RZ, RZ, RZ ;  /* 0x000000ffff647224 */ /* 0x000fe200078e00ff */
[----:B------:R-:W3:Y:S01]  /*0080*/  LDCU.64 UR8, c[0x0][0x358] ;  /* 0x00006b00ff0877ac */ /* 0x000ee20008000a00 */
[----:B------:R-:W-:Y:S02]  /*0090*/  UPLOP3.LUT UP0, UPT, UPT, UPT, UPT, 0x80, 0x8 ;  /* 0x000000000008789c */ /* 0x000fe40003f0f070 */
[----:B-1----:R-:W-:Y:S02]  /*00a0*/  ULEA UR4, UR6, UR4, 0x18 ;  /* 0x0000000406047291 */ /* 0x002fe4000f8ec0ff */
[----:B------:R-:W-:Y:S01]  /*00b0*/  ULEA UR5, UR6, UR5, 0x18 ;  /* 0x0000000506057291 */ /* 0x000fe2000f8ec0ff */
[C---:B0-----:R-:W-:Y:S01]  /*00c0*/  IMAD R64, R2.reuse, 0xe, RZ ;  /* 0x0000000e02407824 */ /* 0x041fe200078e02ff */
[C---:B------:R-:W-:Y:S01]  /*00d0*/  ISETP.GT.U32.AND P1, PT, R2.reuse, 0xc, PT ;  /* 0x0000000c0200780c */ /* 0x040fe20003f24070 */
[----:B------:R-:W-:-:S02]  /*00e0*/  IMAD R6, R2, 0x2a, RZ ;  /* 0x0000002a02067824 */ /* 0x000fc400078e02ff */
[C---:B--2---:R-:W-:Y:S01]  /*00f0*/  IMAD R8, R3.reuse, 0xc0, R64 ;  /* 0x000000c003087824 */ /* 0x044fe200078e0240 */
[----:B------:R-:W-:Y:S01]  /*0100*/  LOP3.LUT R63, R64, 0xffff, RZ, 0xc0, !PT ;  /* 0x0000ffff403f7812 */ /* 0x000fe200078ec0ff */
[C---:B------:R-:W-:Y:S02]  /*0110*/  IMAD.SHL.U32 R4, R3.reuse, 0x40, RZ ;  /* 0x0000004003047824 */ /* 0x040fe400078e00ff */
[----:B------:R-:W-:Y:S01]  /*0120*/  IMAD R103, R3, 0x240, R6 ;  /* 0x0000024003677824 */ /* 0x000fe200078e0206 */
[C---:B------:R-:W-:Y:S01]  /*0130*/  ISETP.GT.U32.AND P2, PT, R8.reuse, 0x173, PT ;  /* 0x000001730800780c */ /* 0x040fe20003f44070 */
[----:B------:R-:W-:Y:S01]  /*0140*/  IMAD R7, R63, 0x5556, RZ ;  /* 0x000055563f077824 */ /* 0x000fe200078e02ff */
[----:B------:R-:W-:Y:S01]  /*0150*/  ISETP.GT.U32.AND P0, PT, R8, 0x175, PT ;  /* 0x000001750800780c */ /* 0x000fe20003f04070 */
[C---:B------:R-:W-:Y:S01]  /*0160*/  VIADD R58, R64.reuse, 0xa ;  /* 0x0000000a403a7836 */ /* 0x040fe20000000000 */
[----:B------:R-:W-:Y:S01]  /*0170*/  ISETP.GT.U32.OR P6, PT, R103, 0x45b, P1 ;  /* 0x0000045b6700780c */ /* 0x000fe20000fc4470 */
[C---:B------:R-:W-:Y:S01]  /*0180*/  VIADD R57, R64.reuse, 0xb ;  /* 0x0000000b40397836 */ /* 0x040fe20000000000 */
[----:B------:R-:W-:Y:S01]  /*0190*/  LEA.HI R6, R7, R4, RZ, 0x10 ;  /* 0x0000000407067211 */ /* 0x000fe200078f80ff */
[----:B------:R-:W-:Y:S01]  /*01a0*/  VIADD R59, R64, 0xd ;  /* 0x0000000d403b7836 */ /* 0x000fe20000000000 */
[----:B------:R-:W-:Y:S01]  /*01b0*/  ISETP.GT.U32.OR P5, PT, R103, 0x45a, P1 ;  /* 0x0000045a6700780c */ /* 0x000fe20000fa4470 */
[----:B------:R-:W-:Y:S01]  /*01c0*/  IMAD R47, R2, 0xa, RZ ;  /* 0x0000000a022f7824 */ /* 0x000fe200078e02ff */
[----:B------:R-:W-:-:S02]  /*01d0*/  ISETP.GT.U32.OR P2, PT, R6, 0x7b, P2 ;  /* 0x0000007b0600780c */ /* 0x000fc40001744470 */
[----:B------:R-:W-:Y:S01]  /*01e0*/  LOP3.LUT R62, R58, 0xffff, RZ, 0xc0, !PT ;  /* 0x0000ffff3a3e7812 */ /* 0x000fe200078ec0ff */
[----:B------:R-:W0:Y:S01]  /*01f0*/  S2R R6, SR_CTAID.Y ;  /* 0x0000000000067919 */ /* 0x000e220000002600 */
[----:B------:R-:W-:Y:S01]  /*0200*/  PLOP3.LUT P6, PT, P2, P6, PT, 0xf8, 0x8f ;  /* 0x00000000008f781c */ /* 0x000fe200017cdf70 */
[----:B------:R-:W-:Y:S01]  /*0210*/  VIADD R74, R47, 0x3 ;  /* 0x000000032f4a7836 */ /* 0x000fe20000000000 */
[C---:B------:R-:W-:Y:S01]  /*0220*/  ISETP.GT.U32.OR P4, PT, R103.reuse, 0x459, P1 ;  /* 0x000004596700780c */ /* 0x040fe20000f84470 */
[----:B------:R-:W-:Y:S01]  /*0230*/  IMAD R5, R62, 0x5556, RZ ;  /* 0x000055563e057824 */ /* 0x000fe200078e02ff */
[----:B------:R-:W-:Y:S01]  /*0240*/  ISETP.GT.U32.OR P3, PT, R103, 0x461, P1 ;  /* 0x000004616700780c */ /* 0x000fe20000f64470 */
[----:B------:R-:W-:Y:S01]  /*0250*/  VIADD R70, R47, 0x5 ;  /* 0x000000052f467836 */ /* 0x000fe20000000000 */
[----:B------:R-:W-:Y:S01]  /*0260*/  LOP3.LUT R60, R57, 0xffff, RZ, 0xc0, !PT ;  /* 0x0000ffff393c7812 */ /* 0x000fe200078ec0ff */
[----:B------:R-:W-:Y:S01]  /*0270*/  VIADD R109, R47, 0x23 ;  /* 0x000000232f6d7836 */ /* 0x000fe20000000000 */
[-C--:B------:R-:W-:Y:S01]  /*0280*/  LEA.HI R5, R5, R4.reuse, RZ, 0x10 ;  /* 0x0000000405057211 */ /* 0x080fe200078f80ff */
[----:B------:R-:W-:Y:S01]  /*0290*/  VIADD R107, R47, 0x33 ;  /* 0x000000332f6b7836 */ /* 0x000fe20000000000 */
[----:B------:R-:W-:Y:S01]  /*02a0*/  LOP3.LUT R61, R59, 0xffff, RZ, 0xc0, !PT ;  /* 0x0000ffff3b3d7812 */ /* 0x000fe200078ec0ff */
[----:B------:R-:W-:Y:S01]  /*02b0*/  VIADD R31, R47, 0x25 ;  /* 0x000000252f1f7836 */ /* 0x000fe20000000000 */
[----:B------:R-:W-:Y:S01]  /*02c0*/  ISETP.GT.U32.OR P0, PT, R5, 0x7f, P0 ;  /* 0x0000007f0500780c */ /* 0x000fe20000704470 */
[----:B------:R-:W-:Y:S01]  /*02d0*/  IMAD R5, R60, 0x5556, RZ ;  /* 0x000055563c057824 */ /* 0x000fe200078e02ff */
[----:B------:R-:W-:Y:S01]  /*02e0*/  @P6 LOP3.LUT R0, R0, 0x2000, RZ, 0xfc, !PT ;  /* 0x0000200000006812 */ /* 0x000fe200078efcff */
[C---:B------:R-:W-:Y:S01]  /*02f0*/  VIADD R13, R47.reuse, 0x35 ;  /* 0x000000352f0d7836 */ /* 0x040fe20000000000 */
[----:B------:R-:W-:Y:S01]  /*0300*/  PLOP3.LUT P6, PT, P2, P5, PT, 0xf8, 0x8f ;  /* 0x00000000008f781c */ /* 0x000fe200017cbf70 */
[C---:B------:R-:W-:Y:S01]  /*0310*/  VIADD R28, R47.reuse, 0x7 ;  /* 0x000000072f1c7836 */ /* 0x040fe20000000000 */
[----:B------:R-:W-:Y:S01]  /*0320*/  PLOP3.LUT P5, PT, P2, P4, PT, 0xf8, 0x8f ;  /* 0x00000000008f781c */ /* 0x000fe200017a9f70 */
[C---:B------:R-:W-:Y:S01]  /*0330*/  VIADD R19, R47.reuse, 0x2e ;  /* 0x0000002e2f137836 */ /* 0x040fe20000000000 */
[----:B------:R-:W-:Y:S01]  /*0340*/  LOP3.LUT R0, R0, 0xffdfffff, RZ, 0xc0, !PT ;  /* 0xffdfffff00007812 */ /* 0x000fe200078ec0ff */
[C---:B------:R-:W-:Y:S01]  /*0350*/  VIADD R95, R47.reuse, 0x27 ;  /* 0x000000272f5f7836 */ /* 0x040fe20000000000 */
[----:B------:R-:W-:Y:S01]  /*0360*/  PLOP3.LUT P4, PT, P0, P3, PT, 0xf8, 0x8f ;  /* 0x00000000008f781c */ /* 0x000fe20000787f70 */
[----:B------:R-:W-:Y:S01]  /*0370*/  VIADD R29, R47, 0x37 ;  /* 0x000000372f1d7836 */ /* 0x000fe20000000000 */
[----:B------:R-:W-:Y:S01]  /*0380*/  ISETP.GT.U32.OR P2, PT, R103, 0x460, P1 ;  /* 0x000004606700780c */ /* 0x000fe20000f44470 */
[----:B------:R-:W-:Y:S01]  /*0390*/  VIADD R35, R47, 0xb ;  /* 0x0000000b2f237836 */ /* 0x000fe20000000000 */
[----:B------:R-:W-:Y:S01]  /*03a0*/  LEA.HI R5, R5, R4, RZ, 0x10 ;  /* 0x0000000405057211 */ /* 0x000fe200078f80ff */
[C---:B------:R-:W-:Y:S01]  /*03b0*/  VIADD R34, R47.reuse, 0xa ;  /* 0x0000000a2f227836 */ /* 0x040fe20000000000 */
[----:B------:R-:W-:Y:S01]  /*03c0*/  PLOP3.LUT P3, PT, P0, P2, PT, 0xf8, 0x8f ;  /* 0x00000000008f781c */ /* 0x000fe20000765f70 */
[----:B------:R-:W-:Y:S01]  /*03d0*/  VIADD R36, R47, 0xc ;  /* 0x0000000c2f247836 */ /* 0x000fe20000000000 */
[----:B------:R-:W-:Y:S01]  /*03e0*/  @P6 LOP3.LUT R0, R0, 0x200000, RZ, 0xfc, !PT ;  /* 0x0020000000006812 */ /* 0x000fe200078efcff */
[----:B0-----:R-:W-:Y:S01]  /*03f0*/  IMAD R6, R6, 0x1c, RZ ;  /* 0x0000001c06067824 */ /* 0x001fe200078e02ff */
[----:B------:R-:W-:Y:S01]  /*0400*/  ISETP.GT.U32.OR P2, PT, R103, 0x45f, P1 ;  /* 0x0000045f6700780c */ /* 0x000fe20000f44470 */
[C---:B------:R-:W-:Y:S01]  /*0410*/  VIADD R38, R47.reuse, 0xffffffff ;  /* 0xffffffff2f267836 */ /* 0x040fe20000000000 */
[----:B------:R-:W-:Y:S01]  /*0420*/  LOP3.LUT R0, R0, 0xfffbffff, RZ, 0xc0, !PT ;  /* 0xfffbffff00007812 */ /* 0x000fe200078ec0ff */
[C---:B------:R-:W-:Y:S01]  /*0430*/  VIADD R32, R47.reuse, 0x1 ;  /* 0x000000012f207836 */ /* 0x040fe20000000000 */
[----:B------:R-:W-:Y:S01]  /*0440*/  PLOP3.LUT P0, PT, P0, P2, PT, 0xf8, 0x8f ;  /* 0x00000000008f781c */ /* 0x000fe20000705f70 */
[C---:B------:R-:W-:Y:S01]  /*0450*/  VIADD R37, R47.reuse, 0xd ;  /* 0x0000000d2f257836 */ /* 0x040fe20000000000 */
[----:B------:R-:W-:Y:S01]  /*0460*/  @P5 LOP3.LUT R0, R0, 0x40000, RZ, 0xfc, !PT ;  /* 0x0004000000005812 */ /* 0x000fe200078efcff */
[----:B------:R-:W-:Y:S01]  /*0470*/  VIADD R111, R47, 0x2 ;  /* 0x000000022f6f7836 */ /* 0x000fe20000000000 */
[----:B------:R-:W-:Y:S01]  /*0480*/  ISETP.GT.U32.OR P2, PT, R103, 0x45e, P1 ;  /* 0x0000045e6700780c */ /* 0x000fe20000f44470 */
[C---:B------:R-:W-:Y:S01]  /*0490*/  VIADD R115, R47.reuse, 0x29 ;  /* 0x000000292f737836 */ /* 0x040fe20000000000 */
[----:B------:R-:W-:Y:S01]  /*04a0*/  LOP3.LUT R0, R0, 0xffff7fff, RZ, 0xc0, !PT ;  /* 0xffff7fff00007812 */ /* 0x000fe200078ec0ff */
[----:B------:R-:W-:Y:S01]  /*04b0*/  VIADD R113, R47, 0x39 ;  /* 0x000000392f717836 */ /* 0x000fe20000000000 */
[-C--:B------:R-:W-:Y:S01]  /*04c0*/  LEA.HI R11, R107, R2.reuse, RZ, 0x1a ;  /* 0x000000026b0b7211 */ /* 0x080fe200078fd0ff */
[C---:B------:R-:W-:Y:S01]  /*04d0*/  VIADD R101, R47.reuse, 0x21 ;  /* 0x000000212f657836 */ /* 0x040fe20000000000 */
[----:B------:R-:W-:Y:S01]  /*04e0*/  @P4 LOP3.LUT R0, R0, 0x8000, RZ, 0xfc, !PT ;  /* 0x0000800000004812 */ /* 0x000fe200078efcff */
[----:B------:R-:W-:Y:S01]  /*04f0*/  VIADD R97, R47, 0x31 ;  /* 0x000000312f617836 */ /* 0x000fe20000000000 */
[-C--:B------:R-:W-:Y:S01]  /*0500*/  LEA.HI R16, R31, R2.reuse, RZ, 0x1a ;  /* 0x000000021f107211 */ /* 0x080fe200078fd0ff */
[C---:B------:R-:W-:Y:S01]  /*0510*/  VIADD R89, R47.reuse, 0x12 ;  /* 0x000000122f597836 */ /* 0x040fe20000000000 */
[----:B------:R-:W-:Y:S01]  /*0520*/  LOP3.LUT R0, R0, 0xff7fffff, RZ, 0xc0, !PT ;  /* 0xff7fffff00007812 */ /* 0x000fe200078ec0ff */
[----:B------:R-:W-:Y:S01]  /*0530*/  VIADD R87, R47, 0x22 ;  /* 0x000000222f577836 */ /* 0x000fe20000000000 */
[-C--:B------:R-:W-:Y:S01]  /*0540*/  LEA.HI R14, R13, R2.reuse, RZ, 0x1a ;  /* 0x000000020d0e7211 */ /* 0x080fe200078fd0ff */
[C---:B------:R-:W-:Y:S01]  /*0550*/  VIADD R99, R47.reuse, 0x2d ;  /* 0x0000002d2f637836 */ /* 0x040fe20000000000 */
[----:B------:R-:W-:Y:S01]  /*0560*/  @P3 LOP3.LUT R0, R0, 0x800000, RZ, 0xfc, !PT ;  /* 0x0080000000003812 */ /* 0x000fe200078efcff */
[C---:B------:R-:W-:Y:S01]  /*0570*/  VIADD R85, R47.reuse, 0x32 ;  /* 0x000000322f557836 */ /* 0x040fe20000000000 */
[C---:B------:R-:W-:Y:S01]  /*0580*/  IADD3 R27, PT, PT, R47.reuse, 0x1e, RZ ;  /* 0x0000001e2f1b7810 */ /* 0x040fe20007ffe0ff */
[C---:B------:R-:W-:Y:S01]  /*0590*/  VIADD R93, R47.reuse, 0x14 ;  /* 0x000000142f5d7836 */ /* 0x040fe20000000000 */
[----:B------:R-:W-:Y:S01]  /*05a0*/  LOP3.LUT R0, R0, 0xffbfffff, RZ, 0xc0, !PT ;  /* 0xffbfffff00007812 */ /* 0x000fe200078ec0ff */
[----:B------:R-:W-:Y:S01]  /*05b0*/  VIADD R91, R47, 0x24 ;  /* 0x000000242f5b7836 */ /* 0x000fe20000000000 */
[-C--:B------:R-:W-:Y:S01]  /*05c0*/  LEA.HI R20, R27, R2.reuse, RZ, 0x1a ;  /* 0x000000021b147211 */ /* 0x080fe200078fd0ff */
[C---:B------:R-:W-:Y:S01]  /*05d0*/  VIADD R81, R47.reuse, 0x16 ;  /* 0x000000162f517836 */ /* 0x040fe20000000000 */
[----:B------:R-:W-:Y:S01]  /*05e0*/  @P0 LOP3.LUT R0, R0, 0x400000, RZ, 0xfc, !PT ;  /* 0x0040000000000812 */ /* 0x000fe200078efcff */
[C---:B------:R-:W-:Y:S01]  /*05f0*/  VIADD R77, R47.reuse, 0x26 ;  /* 0x000000262f4d7836 */ /* 0x040fe20000000000 */
[----:B------:R-:W-:Y:S01]  /*0600*/  ISETP.GT.U32.AND P0, PT, R8, 0x174, PT ;  /* 0x000001740800780c */ /* 0x000fe20003f04070 */
[C---:B------:R-:W-:Y:S01]  /*0610*/  VIADD R79, R47.reuse, 0x34 ;  /* 0x000000342f4f7836 */ /* 0x040fe20000000000 */
[----:B------:R-:W-:Y:S01]  /*0620*/  LOP3.LUT R0, R0, 0xffffbfff, RZ, 0xc0, !PT ;  /* 0xffffbfff00007812 */ /* 0x000fe200078ec0ff */
[----:B------:R-:W-:Y:S01]  /*0630*/  VIADD R83, R47, 0x2a ;  /* 0x0000002a2f537836 */ /* 0x000fe20000000000 */
[----:B------:R-:W-:Y:S01]  /*0640*/  ISETP.GT.U32.OR P0, PT, R5, 0x7f, P0 ;  /* 0x0000007f0500780c */ /* 0x000fe20000704470 */
[----:B------:R-:W-:Y:S01]  /*0650*/  IMAD R5, R61, 0x5556, RZ ;  /* 0x000055563d057824 */ /* 0x000fe200078e02ff */
[----:B------:R-:W-:Y:S01]  /*0660*/  LEA.HI R22, R19, R2, RZ, 0x1a ;  /* 0x0000000213167211 */ /* 0x000fe200078fd0ff */
[C---:B------:R-:W-:Y:S01]  /*0670*/  VIADD R73, R47.reuse, 0x3a ;  /* 0x0000003a2f497836 */ /* 0x040fe20000000000 */
[----:B------:R-:W-:Y:S01]  /*0680*/  PLOP3.LUT P4, PT, P0, P2, PT, 0xf8, 0x8f ;  /* 0x00000000008f781c */ /* 0x000fe20000785f70 */
[----:B------:R-:W-:Y:S01]  /*0690*/  VIADD R75, R47, 0x1b ;  /* 0x0000001b2f4b7836 */ /* 0x000fe20000000000 */
[----:B------:R-:W-:Y:S01]  /*06a0*/  ISETP.GT.U32.OR P2, PT, R103, 0x45d, P1 ;  /* 0x0000045d6700780c */ /* 0x000fe20000f44470 */
[----:B------:R-:W-:Y:S01]  /*06b0*/  VIADD R71, R47, 0x2b ;  /* 0x0000002b2f477836 */ /* 0x000fe20000000000 */
[----:B------:R-:W-:Y:S01]  /*06c0*/  LEA.HI R4, R5, R4, RZ, 0x10 ;  /* 0x0000000405047211 */ /* 0x000fe200078f80ff */
[----:B------:R-:W-:Y:S01]  /*06d0*/  IMAD R5, R3, 0xc40, R6 ;  /* 0x00000c4003057824 */ /* 0x000fe200078e0206 */
[----:B------:R-:W-:Y:S01]  /*06e0*/  PLOP3.LUT P3, PT, P0, P2, PT, 0xf8, 0x8f ;  /* 0x00000000008f781c */ /* 0x000fe20000765f70 */
[----:B------:R-:W-:Y:S01]  /*06f0*/  IMAD R104, R60, 0x2aab, RZ ;  /* 0x00002aab3c687824 */ /* 0x000fe200078e02ff */
[----:B------:R-:W-:Y:S01]  /*0700*/  ISETP.GT.U32.OR P2, PT, R103, 0x45c, P1 ;  /* 0x0000045c6700780c */ /* 0x000fe20000f44470 */
[----:B------:R-:W-:Y:S01]  /*0710*/  VIADD R33, R5, 0xfffffff1 ;  /* 0xfffffff105217836 */ /* 0x000fe20000000000 */
[----:B------:R-:W-:Y:S01]  /*0720*/  LOP3.LUT R46, R35, 0xf, RZ, 0xc0, !PT ;  /* 0x0000000f232e7812 */ /* 0x000fe200078ec0ff */
[----:B------:R-:W-:Y:S01]  /*0730*/  IMAD R106, R61, 0x2aab, RZ ;  /* 0x00002aab3d6a7824 */ /* 0x000fe200078e02ff */
[----:B------:R-:W-:-:S02]  /*0740*/  PLOP3.LUT P0, PT, P0, P2, PT, 0xf8, 0x8f ;  /* 0x00000000008f781c */ /* 0x000fc40000705f70 */
[----:B------:R-:W-:Y:S01]  /*0750*/  @P4 LOP3.LUT R0, R0, 0x4000, RZ, 0xfc, !PT ;  /* 0x0000400000004812 */ /* 0x000fe200078efcff */
[C---:B------:R-:W-:Y:S01]  /*0760*/  IMAD.IADD R46, R33.reuse, 0x1, R46 ;  /* 0x00000001212e7824 */ /* 0x040fe200078e022e */
[----:B------:R-:W-:Y:S02]  /*0770*/  LOP3.LUT R44, R34, 0xe, RZ, 0xc0, !PT ;  /* 0x0000000e222c7812 */ /* 0x000fe400078ec0ff */
[----:B------:R-:W-:Y:S02]  /*0780*/  LOP3.LUT R0, R0, 0xffefffff, RZ, 0xc0, !PT ;  /* 0xffefffff00007812 */ /* 0x000fe400078ec0ff */
[----:B------:R-:W-:Y:S01]  /*0790*/  LOP3.LUT R52, R36, 0xe, RZ, 0xc0, !PT ;  /* 0x0000000e24347812 */ /* 0x000fe200078ec0ff */
[C---:B------:R-:W-:Y:S01]  /*07a0*/  IMAD.IADD R44, R33.reuse, 0x1, R44 ;  /* 0x00000001212c7824 */ /* 0x040fe200078e022c */
[----:B------:R-:W-:Y:S02]  /*07b0*/  @P3 LOP3.LUT R0, R0, 0x100000, RZ, 0xfc, !PT ;  /* 0x0010000000003812 */ /* 0x000fe400078efcff */
[----:B------:R-:W-:Y:S01]  /*07c0*/  LOP3.LUT R50, R38, 0xf, RZ, 0xc0, !PT ;  /* 0x0000000f26327812 */ /* 0x000fe200078ec0ff */
[----:B------:R-:W-:Y:S01]  /*07d0*/  IMAD.IADD R52, R33, 0x1, R52 ;  /* 0x0000000121347824 */ /* 0x000fe200078e0234 */
[----:B------:R-:W-:-:S02]  /*07e0*/  LOP3.LUT R0, R0, 0xfff7ffff, RZ, 0xc0, !PT ;  /* 0xfff7ffff00007812 */ /* 0x000fc400078ec0ff */
[----:B------:R-:W-:Y:S01]  /*07f0*/  LOP3.LUT R32, R32, 0xf, RZ, 0xc0, !PT ;  /* 0x0000000f20207812 */ /* 0x000fe200078ec0ff */
[----:B------:R-:W-:Y:S01]  /*0800*/  IMAD.IADD R50, R33, 0x1, R50 ;  /* 0x0000000121327824 */ /* 0x000fe200078e0232 */
[----:B------:R-:W-:Y:S02]  /*0810*/  @P0 LOP3.LUT R0, R0, 0x80000, RZ, 0xfc, !PT ;  /* 0x0008000000000812 */ /* 0x000fe400078efcff */
[----:B------:R-:W-:Y:S02]  /*0820*/  ISETP.GT.U32.AND P0, PT, R8, 0x172, PT ;  /* 0x000001720800780c */ /* 0x000fe40003f04070 */
[----:B------:R-:W-:Y:S02]  /*0830*/  LOP3.LUT R8, R74, 0xf, RZ, 0xc0, !PT ;  /* 0x0000000f4a087812 */ /* 0x000fe400078ec0ff */
[----:B------:R-:W-:Y:S01]  /*0840*/  ISETP.GT.U32.OR P0, PT, R4, 0x7f, P0 ;  /* 0x0000007f0400780c */ /* 0x000fe20000704470 */
[----:B------:R-:W-:Y:S01]  /*0850*/  IMAD R4, R2, 0x4a, RZ ;  /* 0x0000004a02047824 */ /* 0x000fe200078e02ff */
[----:B------:R-:W-:Y:S01]  /*0860*/  LOP3.LUT R48, R37, 0xf, RZ, 0xc0, !PT ;  /* 0x0000000f25307812 */ /* 0x000fe200078ec0ff */
[----:B------:R-:W-:Y:S01]  /*0870*/  IMAD.IADD R8, R33, 0x1, R8 ;  /* 0x0000000121087824 */ /* 0x000fe200078e0208 */
[----:B------:R-:W-:Y:S01]  /*0880*/  LOP3.LUT R34, R111, 0xe, RZ, 0xc0, !PT ;  /* 0x0000000e6f227812 */ /* 0x000fe200078ec0ff */
[C---:B------:R-:W-:Y:S01]  /*0890*/  VIADD R10, R4.reuse, 0x45 ;  /* 0x00000045040a7836 */ /* 0x040fe20000000000 */
[----:B------:R-:W-:Y:S01]  /*08a0*/  IADD3 R76, PT, PT, R33, R32, RZ ;  /* 0x00000020214c7210 */ /* 0x000fe20007ffe0ff */
[C---:B------:R-:W-:Y:S01]  /*08b0*/  VIADD R7, R4.reuse, 0x43 ;  /* 0x0000004304077836 */ /* 0x040fe20000000000 */
[----:B------:R-:W-:Y:S01]  /*08c0*/  IADD3 R105, PT, PT, R47, 0x1d, RZ ;  /* 0x0000001d2f697810 */ /* 0x000fe20007ffe0ff */
[----:B------:R-:W-:Y:S01]  /*08d0*/  IMAD R11, R11, 0xc4, R8 ;  /* 0x000000c40b0b7824 */ /* 0x000fe200078e0208 */
[----:B------:R-:W-:Y:S01]  /*08e0*/  SHF.R.U32.HI R18, RZ, 0x6, R10 ;  /* 0x00000006ff127819 */ /* 0x000fe2000001160a */
[C---:B------:R-:W-:Y:S01]  /*08f0*/  VIADD R17, R4.reuse, 0x3e ;  /* 0x0000003e04117836 */ /* 0x040fe20000000000 */
[----:B------:R-:W-:Y:S01]  /*0900*/  SHF.R.U32.HI R9, RZ, 0x6, R7 ;  /* 0x00000006ff097819 */ /* 0x000fe20000011607 */
[----:B------:R-:W-:Y:S01]  /*0910*/  VIADD R40, R4, 0x20 ;  /* 0x0000002004287836 */ /* 0x000fe20000000000 */
[----:B------:R-:W-:Y:S01]  /*0920*/  LOP3.LUT R10, R70, 0xf, RZ, 0xc0, !PT ;  /* 0x0000000f460a7812 */ /* 0x000fe200078ec0ff */
[C---:B------:R-:W-:Y:S01]  /*0930*/  VIADD R39, R4.reuse, 0x1f ;  /* 0x0000001f04277836 */ /* 0x040fe20000000000 */
[-C--:B------:R-:W-:Y:S01]  /*0940*/  LEA.HI R7, R109, R2.reuse, RZ, 0x1a ;  /* 0x000000026d077211 */ /* 0x080fe200078fd0ff */
[----:B------:R-:W-:Y:S01]  /*0950*/  IMAD R12, R9, 0xc4, R8 ;  /* 0x000000c4090c7824 */ /* 0x000fe200078e0208 */
[-C--:B------:R-:W-:Y:S01]  /*0960*/  LEA.HI R9, R29, R2.reuse, RZ, 0x1a ;  /* 0x000000021d097211 */ /* 0x080fe200078fd0ff */
[----:B------:R-:W-:Y:S01]  /*0970*/  IMAD.IADD R15, R33, 0x1, R10 ;  /* 0x00000001210f7824 */ /* 0x000fe200078e020a */
[----:B------:R-:W-:Y:S01]  /*0980*/  SHF.R.U32.HI R24, RZ, 0x6, R17 ;  /* 0x00000006ff187819 */ /* 0x000fe20000011611 */
[----:B------:R-:W-:Y:S01]  /*0990*/  IMAD R10, R7, 0xc4, R8 ;  /* 0x000000c4070a7824 */ /* 0x000fe200078e0208 */
[----:B------:R-:W-:Y:S01]  /*09a0*/  SHF.R.U32.HI R35, RZ, 0x6, R40 ;  /* 0x00000006ff237819 */ /* 0x000fe20000011628 */
[----:B------:R-:W-:Y:S01]  /*09b0*/  VIADD R7, R47, 0xe ;  /* 0x0000000e2f077836 */ /* 0x000fe20000000000 */
[----:B------:R-:W-:Y:S01]  /*09c0*/  SHF.R.U32.HI R39, RZ, 0x6, R39 ;  /* 0x00000006ff277819 */ /* 0x000fe20000011627 */
[----:B------:R-:W-:Y:S01]  /*09d0*/  VIADD R8, R4, 0x47 ;  /* 0x0000004704087836 */ /* 0x000fe20000000000 */
[-C--:B------:R-:W-:Y:S01]  /*09e0*/  LEA.HI R78, R105, R2.reuse, RZ, 0x1a ;  /* 0x00000002694e7211 */ /* 0x080fe200078fd0ff */
[--C-:B------:R-:W-:Y:S01]  /*09f0*/  IMAD R16, R16, 0xc4, R15.reuse ;  /* 0x000000c410107824 */ /* 0x100fe200078e020f */
[-C--:B------:R-:W-:Y:S01]  /*0a00*/  LEA.HI R72, R99, R2.reuse, RZ, 0x1a ;  /* 0x0000000263487211 */ /* 0x080fe200078fd0ff */
[--C-:B------:R-:W-:Y:S01]  /*0a10*/  IMAD R14, R14, 0xc4, R15.reuse ;  /* 0x000000c40e0e7824 */ /* 0x100fe200078e020f */
[----:B------:R-:W-:Y:S01]  /*0a20*/  SHF.R.U32.HI R23, RZ, 0x6, R8 ;  /* 0x00000006ff177819 */ /* 0x000fe20000011608 */
[----:B------:R-:W-:Y:S01]  /*0a30*/  IMAD R15, R18, 0xc4, R15 ;  /* 0x000000c4120f7824 */ /* 0x000fe200078e020f */
[----:B------:R-:W-:Y:S01]  /*0a40*/  LOP3.LUT R18, R7, 0xe, RZ, 0xc0, !PT ;  /* 0x0000000e07127812 */ /* 0x000fe200078ec0ff */
[----:B------:R-:W-:Y:S01]  /*0a50*/  VIADD R43, R4, 0x48 ;  /* 0x00000048042b7836 */ /* 0x000fe20000000000 */
[----:B------:R-:W-:Y:S01]  /*0a60*/  LOP3.LUT R8, R28, 0xf, RZ, 0xc0, !PT ;  /* 0x0000000f1c087812 */ /* 0x000fe200078ec0ff */
[----:B------:R-:W-:Y:S01]  /*0a70*/  IMAD.IADD R51, R33, 0x1, R48 ;  /* 0x0000000121337824 */ /* 0x000fe200078e0230 */
[-C--:B------:R-:W-:Y:S01]  /*0a80*/  LEA.HI R7, R95, R2.reuse, RZ, 0x1a ;  /* 0x000000025f077211 */ /* 0x080fe200078fd0ff */
[C---:B------:R-:W-:Y:S01]  /*0a90*/  IMAD.IADD R21, R33.reuse, 0x1, R18 ;  /* 0x0000000121157824 */ /* 0x040fe200078e0212 */
[----:B------:R-:W-:Y:S01]  /*0aa0*/  SHF.R.U32.HI R43, RZ, 0x6, R43 ;  /* 0x00000006ff2b7819 */ /* 0x000fe2000001162b */
[----:B------:R-:W-:Y:S01]  /*0ab0*/  IMAD.IADD R8, R33, 0x1, R8 ;  /* 0x0000000121087824 */ /* 0x000fe200078e0208 */
[-C--:B------:R-:W-:Y:S01]  /*0ac0*/  LEA.HI R68, R81, R2.reuse, RZ, 0x1a ;  /* 0x0000000251447211 */ /* 0x080fe200078fd0ff */
[--C-:B------:R-:W-:Y:S01]  /*0ad0*/  IMAD R25, R20, 0xc4, R21.reuse ;  /* 0x000000c414197824 */ /* 0x100fe200078e0215 */
[----:B------:R-:W-:Y:S01]  /*0ae0*/  SHF.R.U32.HI R74, RZ, 0x4, R74 ;  /* 0x00000004ff4a7819 */ /* 0x000fe2000001164a */
[----:B------:R-:W-:Y:S01]  /*0af0*/  IMAD R20, R22, 0xc4, R21 ;  /* 0x000000c416147824 */ /* 0x000fe200078e0215 */
[----:B------:R-:W-:Y:S01]  /*0b00*/  SHF.R.U32.HI R31, RZ, 0x4, R31 ;  /* 0x00000004ff1f7819 */ /* 0x000fe2000001161f */
[--C-:B------:R-:W-:Y:S01]  /*0b10*/  IMAD R30, R7, 0xc4, R8.reuse ;  /* 0x000000c4071e7824 */ /* 0x100fe200078e0208 */
[----:B------:R-:W-:Y:S01]  /*0b20*/  SHF.R.U32.HI R95, RZ, 0x4, R95 ;  /* 0x00000004ff5f7819 */ /* 0x000fe2000001165f */
[--C-:B------:R-:W-:Y:S01]  /*0b30*/  IMAD R26, R9, 0xc4, R8.reuse ;  /* 0x000000c4091a7824 */ /* 0x100fe200078e0208 */
[----:B------:R-:W-:Y:S01]  /*0b40*/  LOP3.LUT R31, R31, 0x3, RZ, 0xc0, !PT ;  /* 0x000000031f1f7812 */ /* 0x000fe200078ec0ff */
[----:B------:R-:W-:Y:S01]  /*0b50*/  IMAD R21, R24, 0xc4, R21 ;  /* 0x000000c418157824 */ /* 0x000fe200078e0215 */
[----:B------:R-:W-:Y:S01]  /*0b60*/  LOP3.LUT R95, R95, 0x3, RZ, 0xc0, !PT ;  /* 0x000000035f5f7812 */ /* 0x000fe200078ec0ff */
[----:B------:R-:W-:Y:S01]  /*0b70*/  IMAD R18, R23, 0xc4, R8 ;  /* 0x000000c417127824 */ /* 0x000fe200078e0208 */
[C---:B------:R-:W-:Y:S01]  /*0b80*/  LOP3.LUT R8, R47.reuse, 0xe, RZ, 0xc0, !PT ;  /* 0x0000000e2f087812 */ /* 0x040fe200078ec0ff */
[C---:B------:R-:W-:Y:S01]  /*0b90*/  VIADD R24, R47.reuse, 0x9 ;  /* 0x000000092f187836 */ /* 0x040fe20000000000 */
[----:B------:R-:W-:Y:S01]  /*0ba0*/  SHF.R.U32.HI R28, RZ, 0x4, R28 ;  /* 0x00000004ff1c7819 */ /* 0x000fe2000001161c */
[C---:B------:R-:W-:Y:S01]  /*0bb0*/  VIADD R7, R47.reuse, 0x4 ;  /* 0x000000042f077836 */ /* 0x040fe20000000000 */
[----:B------:R-:W-:Y:S01]  /*0bc0*/  LOP3.LUT R40, R8, 0x8, RZ, 0x3c, !PT ;  /* 0x0000000808287812 */ /* 0x000fe200078e3cff */
[----:B------:R-:W-:Y:S01]  /*0bd0*/  VIADD R9, R47, 0x6 ;  /* 0x000000062f097836 */ /* 0x000fe20000000000 */
[----:B------:R-:W-:Y:S01]  /*0be0*/  LOP3.LUT R42, R24, 0xf, RZ, 0xc0, !PT ;  /* 0x0000000f182a7812 */ /* 0x000fe200078ec0ff */
[----:B------:R-:W-:Y:S01]  /*0bf0*/  VIADD R22, R4, 0x3f ;  /* 0x0000003f04167836 */ /* 0x000fe20000000000 */
[----:B------:R-:W-:Y:S01]  /*0c00*/  LOP3.LUT R36, R7, 0xe, RZ, 0xc0, !PT ;  /* 0x0000000e07247812 */ /* 0x000fe200078ec0ff */
[----:B------:R-:W-:Y:S01]  /*0c10*/  VIADD R23, R47, 0x2f ;  /* 0x0000002f2f177836 */ /* 0x000fe20000000000 */
[----:B------:R-:W-:Y:S01]  /*0c20*/  LOP3.LUT R38, R9, 0xe, RZ, 0xc0, !PT ;  /* 0x0000000e09267812 */ /* 0x000fe200078ec0ff */
[C---:B------:R-:W-:Y:S01]  /*0c30*/  IMAD.IADD R42, R33.reuse, 0x1, R42 ;  /* 0x00000001212a7824 */ /* 0x040fe200078e022a */
[----:B------:R-:W-:Y:S01]  /*0c40*/  SHF.R.U32.HI R41, RZ, 0x6, R22 ;  /* 0x00000006ff297819 */ /* 0x000fe20000011616 */
[----:B------:R-:W-:Y:S01]  /*0c50*/  IMAD.IADD R53, R33, 0x1, R34 ;  /* 0x0000000121357824 */ /* 0x000fe200078e0222 */
[-C--:B------:R-:W-:Y:S01]  /*0c60*/  LEA.HI R37, R23, R2.reuse, RZ, 0x1a ;  /* 0x0000000217257211 */ /* 0x080fe200078fd0ff */
[----:B------:R-:W-:Y:S01]  /*0c70*/  IMAD.IADD R54, R33, 0x1, R36 ;  /* 0x0000000121367824 */ /* 0x000fe200078e0224 */
[-C--:B------:R-:W-:Y:S01]  /*0c80*/  LEA.HI R36, R87, R2.reuse, RZ, 0x1a ;  /* 0x0000000257247211 */ /* 0x080fe200078fd0ff */
[----:B------:R-:W-:Y:S01]  /*0c90*/  IMAD.IADD R55, R33, 0x1, R38 ;  /* 0x0000000121377824 */ /* 0x000fe200078e0226 */
[-C--:B------:R-:W-:Y:S01]  /*0ca0*/  LEA.HI R38, R85, R2.reuse, RZ, 0x1a ;  /* 0x0000000255267211 */ /* 0x080fe200078fd0ff */
[----:B------:R-:W-:Y:S01]  /*0cb0*/  IMAD.IADD R40, R33, 0x1, R40 ;  /* 0x0000000121287824 */ /* 0x000fe200078e0228 */
[----:B------:R-:W-:Y:S01]  /*0cc0*/  SHF.R.U32.HI R27, RZ, 0x4, R27 ;  /* 0x00000004ff1b7819 */ /* 0x000fe2000001161b */
[----:B------:R-:W-:Y:S01]  /*0cd0*/  IMAD.IADD R32, R8, 0x1, R33 ;  /* 0x0000000108207824 */ /* 0x000fe200078e0221 */
[----:B------:R-:W-:Y:S01]  /*0ce0*/  SHF.R.U32.HI R23, RZ, 0x4, R23 ;  /* 0x00000004ff177819 */ /* 0x000fe20000011617 */
[C---:B------:R-:W-:Y:S01]  /*0cf0*/  VIADD R33, R4.reuse, 0x41 ;  /* 0x0000004104217836 */ /* 0x040fe20000000000 */
[----:B------:R-:W-:Y:S01]  /*0d00*/  SHF.R.U32.HI R22, RZ, 0x4, R22 ;  /* 0x00000004ff167819 */ /* 0x000fe20000011616 */
[C---:B------:R-:W-:Y:S01]  /*0d10*/  VIADD R34, R4.reuse, 0x49 ;  /* 0x0000004904227836 */ /* 0x040fe20000000000 */
[----:B------:R-:W-:Y:S01]  /*0d20*/  SHF.R.U32.HI R70, RZ, 0x4, R70 ;  /* 0x00000004ff467819 */ /* 0x000fe20000011646 */
[--C-:B------:R-:W-:Y:S01]  /*0d30*/  IMAD R88, R41, 0xc4, R50.reuse ;  /* 0x000000c429587824 */ /* 0x100fe200078e0232 */
[----:B------:R-:W-:Y:S01]  /*0d40*/  SHF.R.U32.HI R41, RZ, 0x6, R33 ;  /* 0x00000006ff297819 */ /* 0x000fe20000011621 */
[----:B------:R-:W-:Y:S01]  /*0d50*/  IMAD R49, R39, 0xc4, R50 ;  /* 0x000000c427317824 */ /* 0x000fe200078e0232 */
[-C--:B------:R-:W-:Y:S01]  /*0d60*/  LEA.HI R39, R113, R2.reuse, RZ, 0x1a ;  /* 0x0000000271277211 */ /* 0x080fe200078fd0ff */
[----:B------:R-:W-:Y:S01]  /*0d70*/  IMAD R32, R35, 0xc4, R32 ;  /* 0x000000c423207824 */ /* 0x000fe200078e0220 */
[-C--:B------:R-:W-:Y:S01]  /*0d80*/  LEA.HI R35, R115, R2.reuse, RZ, 0x1a ;  /* 0x0000000273237211 */ /* 0x080fe200078fd0ff */
[----:B------:R-:W-:Y:S01]  /*0d90*/  IMAD R48, R43, 0xc4, R40 ;  /* 0x000000c42b307824 */ /* 0x000fe200078e0228 */
[----:B------:R-:W-:Y:S01]  /*0da0*/  SHF.R.U32.HI R43, RZ, 0x6, R34 ;  /* 0x00000006ff2b7819 */ /* 0x000fe20000011622 */
[----:B------:R-:W-:Y:S01]  /*0db0*/  VIADD R34, R4, 0x42 ;  /* 0x0000004204227836 */ /* 0x000fe20000000000 */
[-C--:B------:R-:W-:Y:S01]  /*0dc0*/  LEA.HI R33, R101, R2.reuse, RZ, 0x1a ;  /* 0x0000000265217211 */ /* 0x080fe200078fd0ff */
[----:B------:R-:W-:Y:S01]  /*0dd0*/  IMAD R86, R37, 0xc4, R50 ;  /* 0x000000c425567824 */ /* 0x000fe200078e0232 */
[-C--:B------:R-:W-:Y:S01]  /*0de0*/  LEA.HI R37, R97, R2.reuse, RZ, 0x1a ;  /* 0x0000000261257211 */ /* 0x080fe200078fd0ff */
[--C-:B------:R-:W-:Y:S01]  /*0df0*/  IMAD R92, R35, 0xc4, R42.reuse ;  /* 0x000000c4235c7824 */ /* 0x100fe200078e022a */
[----:B------:R-:W-:Y:S01]  /*0e00*/  LOP3.LUT R23, R23, 0x3, RZ, 0xc0, !PT ;  /* 0x0000000317177812 */ /* 0x000fe200078ec0ff */
[--C-:B------:R-:W-:Y:S01]  /*0e10*/  IMAD R90, R39, 0xc4, R42.reuse ;  /* 0x000000c4275a7824 */ /* 0x100fe200078e022a */
[----:B------:R-:W-:Y:S01]  /*0e20*/  LOP3.LUT R70, R70, 0x3, RZ, 0xc0, !PT ;  /* 0x0000000346467812 */ /* 0x000fe200078ec0ff */
[----:B------:R-:W-:Y:S01]  /*0e30*/  IMAD R84, R43, 0xc4, R42 ;  /* 0x000000c42b547824 */ /* 0x000fe200078e022a */
[----:B------:R-:W-:Y:S01]  /*0e40*/  SHF.R.U32.HI R42, RZ, 0x6, R34 ;  /* 0x00000006ff2a7819 */ /* 0x000fe20000011622 */
[----:B------:R-:W-:Y:S01]  /*0e50*/  IMAD R82, R33, 0xc4, R76 ;  /* 0x000000c421527824 */ /* 0x000fe200078e024c */
[-C--:B------:R-:W-:Y:S01]  /*0e60*/  LEA.HI R34, R89, R2.reuse, RZ, 0x1a ;  /* 0x0000000259227211 */ /* 0x080fe200078fd0ff */
[C---:B------:R-:W-:Y:S01]  /*0e70*/  VIADD R33, R4.reuse, 0x3d ;  /* 0x0000003d04217836 */ /* 0x040fe20000000000 */
[----:B------:R-:W-:Y:S01]  /*0e80*/  SHF.R.U32.HI R24, RZ, 0x4, R24 ;  /* 0x00000004ff187819 */ /* 0x000fe20000011618 */
[--C-:B------:R-:W-:Y:S01]  /*0e90*/  IMAD R80, R37, 0xc4, R76.reuse ;  /* 0x000000c425507824 */ /* 0x100fe200078e024c */
[----:B------:R-:W-:Y:S01]  /*0ea0*/  SHF.R.U32.HI R89, RZ, 0x4, R89 ;  /* 0x00000004ff597819 */ /* 0x000fe20000011659 */
[----:B------:R-:W-:Y:S01]  /*0eb0*/  VIADD R37, R4, 0x46 ;  /* 0x0000004604257836 */ /* 0x000fe20000000000 */
[----:B------:R-:W-:Y:S01]  /*0ec0*/  SHF.R.U32.HI R40, RZ, 0x6, R33 ;  /* 0x00000006ff287819 */ /* 0x000fe20000011621 */
[----:B------:R-:W-:Y:S01]  /*0ed0*/  IMAD R33, R34, 0xc4, R53 ;  /* 0x000000c422217824 */ /* 0x000fe200078e0235 */
[-C--:B------:R-:W-:Y:S01]  /*0ee0*/  LEA.HI R43, R79, R2.reuse, RZ, 0x1a ;  /* 0x000000024f2b7211 */ /* 0x080fe200078fd0ff */
        /* <DEDUP_REMOVED lines=8> */
[--C-:B------:R-:W-:Y:S01]  /*0f70*/  IMAD R78, R78, 0xc4, R51.reuse ;  /* 0x000000c44e4e7824 */ /* 0x100fe200078e0233 */
[----:B------:R-:W-:Y:S01]  /*0f80*/  SHF.R.U32.HI R45, RZ, 0x6, R36 ;  /* 0x00000006ff2d7819 */ /* 0x000fe20000011624 */
[----:B------:R-:W-:Y:S01]  /*0f90*/  IMAD R72, R72, 0xc4, R51 ;  /* 0x000000c448487824 */ /* 0x000fe200078e0233 */
[----:B------:R-:W-:Y:S01]  /*0fa0*/  SHF.R.U32.HI R81, RZ, 0x4, R81 ;  /* 0x00000004ff517819 */ /* 0x000fe20000011651 */
[----:B------:R-:W-:Y:S01]  /*0fb0*/  IMAD R35, R38, 0xc4, R53 ;  /* 0x000000c426237824 */ /* 0x000fe200078e0235 */
[----:B------:R-:W-:Y:S01]  /*0fc0*/  LOP3.LUT R99, R99, 0x3, RZ, 0xc0, !PT ;  /* 0x0000000363637812 */ /* 0x000fe200078ec0ff */
[----:B------:R-:W-:Y:S01]  /*0fd0*/  IMAD R51, R40, 0xc4, R51 ;  /* 0x000000c428337824 */ /* 0x000fe200078e0233 */
[-C--:B------:R-:W-:Y:S01]  /*0fe0*/  LEA.HI R40, R77, R2.reuse, RZ, 0x1a ;  /* 0x000000024d287211 */ /* 0x080fe200078fd0ff */
[----:B------:R-:W-:Y:S01]  /*0ff0*/  IMAD R53, R42, 0xc4, R53 ;  /* 0x000000c42a357824 */ /* 0x000fe200078e0235 */
[-C--:B------:R-:W-:Y:S01]  /*1000*/  LEA.HI R42, R39, R2.reuse, RZ, 0x1a ;  /* 0x00000002272a7211 */ /* 0x080fe200078fd0ff */
[--C-:B------:R-:W-:Y:S01]  /*1010*/  IMAD R36, R37, 0xc4, R54.reuse ;  /* 0x000000c425247824 */ /* 0x100fe200078e0236 */
[-C--:B------:R-:W-:Y:S01]  /*1020*/  LEA.HI R65, R83, R2.reuse, RZ, 0x1a ;  /* 0x0000000253417211 */ /* 0x080fe200078fd0ff */
[--C-:B------:R-:W-:Y:S01]  /*1030*/  IMAD R37, R41, 0xc4, R54.reuse ;  /* 0x000000c429257824 */ /* 0x100fe200078e0236 */
[-C--:B------:R-:W-:Y:S01]  /*1040*/  LEA.HI R69, R73, R2.reuse, RZ, 0x1a ;  /* 0x0000000249457211 */ /* 0x080fe200078fd0ff */
[----:B------:R-:W-:Y:S01]  /*1050*/  IMAD R68, R68, 0xc4, R55 ;  /* 0x000000c444447824 */ /* 0x000fe200078e0237 */
[----:B------:R-:W-:Y:S01]  /*1060*/  SHF.R.U32.HI R91, RZ, 0x4, R91 ;  /* 0x00000004ff5b7819 */ /* 0x000fe2000001165b */
[--C-:B------:R-:W-:Y:S01]  /*1070*/  IMAD R40, R40, 0xc4, R55.reuse ;  /* 0x000000c428287824 */ /* 0x100fe200078e0237 */
[-C--:B------:R-:W-:Y:S01]  /*1080*/  LEA.HI R67, R71, R2.reuse, RZ, 0x1a ;  /* 0x0000000247437211 */ /* 0x080fe200078fd0ff */
[----:B------:R-:W-:Y:S01]  /*1090*/  IMAD R41, R42, 0xc4, R55 ;  /* 0x000000c42a297824 */ /* 0x000fe200078e0237 */
[----:B------:R-:W-:Y:S01]  /*10a0*/  SHF.R.U32.HI R73, RZ, 0x4, R73 ;  /* 0x00000004ff497819 */ /* 0x000fe20000011649 */
[----:B------:R-:W-:Y:S01]  /*10b0*/  IMAD R55, R50, 0xc4, R55 ;  /* 0x000000c432377824 */ /* 0x000fe200078e0237 */
[----:B------:R-:W-:Y:S01]  /*10c0*/  SHF.R.U32.HI R50, RZ, 0x4, R107 ;  /* 0x00000004ff327819 */ /* 0x000fe2000001166b */
[----:B------:R-:W-:Y:S01]  /*10d0*/  IMAD R15, R70, 0xe, R15 ;  /* 0x0000000e460f7824 */ /* 0x000fe200078e020f */
[----:B------:R-:W-:Y:S01]  /*10e0*/  LOP3.LUT R70, R89, 0x3, RZ, 0xc0, !PT ;  /* 0x0000000359467812 */ /* 0x000fe200078ec0ff */
[--C-:B------:R-:W-:Y:S01]  /*10f0*/  IMAD R38, R43, 0xc4, R54.reuse ;  /* 0x000000c42b267824 */ /* 0x100fe200078e0236 */
[----:B------:R-:W-:Y:S01]  /*1100*/  LOP3.LUT R94, R50, 0x3, RZ, 0xc0, !PT ;  /* 0x00000003325e7812 */ /* 0x000fe200078ec0ff */
[----:B------:R-:W-:Y:S01]  /*1110*/  IMAD R54, R45, 0xc4, R54 ;  /* 0x000000c42d367824 */ /* 0x000fe200078e0236 */
[-C--:B------:R-:W-:Y:S01]  /*1120*/  LEA.HI R45, R75, R2.reuse, RZ, 0x1a ;  /* 0x000000024b2d7211 */ /* 0x080fe200078fd0ff */
[----:B------:R-:W-:Y:S01]  /*1130*/  IMAD R33, R70, 0xe, R33 ;  /* 0x0000000e46217824 */ /* 0x000fe200078e0221 */
[----:B------:R-:W-:Y:S01]  /*1140*/  SHF.R.U32.HI R70, RZ, 0x4, R39 ;  /* 0x00000004ff467819 */ /* 0x000fe20000011627 */
[----:B------:R-:W-:Y:S01]  /*1150*/  IMAD R11, R94, 0xe, R11 ;  /* 0x0000000e5e0b7824 */ /* 0x000fe200078e020b */
[----:B------:R-:W-:Y:S01]  /*1160*/  SHF.R.U32.HI R94, RZ, 0x4, R13 ;  /* 0x00000004ff5e7819 */ /* 0x000fe2000001160d */
[----:B------:R-:W-:Y:S01]  /*1170*/  VIADD R43, R47, 0x3b ;  /* 0x0000003b2f2b7836 */ /* 0x000fe20000000000 */
[----:B------:R-:W-:Y:S01]  /*1180*/  LOP3.LUT R13, R74, 0x3, RZ, 0xc0, !PT ;  /* 0x000000034a0d7812 */ /* 0x000fe200078ec0ff */
[--C-:B------:R-:W-:Y:S01]  /*1190*/  IMAD R42, R65, 0xc4, R44.reuse ;  /* 0x000000c4412a7824 */ /* 0x100fe200078e022c */
[----:B------:R-:W-:Y:S01]  /*11a0*/  LOP3.LUT R39, R81, 0x3, RZ, 0xc0, !PT ;  /* 0x0000000351277812 */ /* 0x000fe200078ec0ff */
[----:B------:R-:W-:Y:S01]  /*11b0*/  IMAD R66, R69, 0xc4, R44 ;  /* 0x000000c445427824 */ /* 0x000fe200078e022c */
[----:B------:R-:W-:Y:S01]  /*11c0*/  LOP3.LUT R73, R73, 0x3, RZ, 0xc0, !PT ;  /* 0x0000000349497812 */ /* 0x000fe200078ec0ff */
[----:B------:R-:W-:Y:S01]  /*11d0*/  IMAD R12, R13, 0xe, R12 ;  /* 0x0000000e0d0c7824 */ /* 0x000fe200078e020c */
[-C--:B------:R-:W-:Y:S01]  /*11e0*/  LEA.HI R117, R43, R2.reuse, RZ, 0x1a ;  /* 0x000000022b757211 */ /* 0x080fe200078fd0ff */
[----:B------:R-:W-:Y:S01]  /*11f0*/  IMAD R13, R31, 0xe, R16 ;  /* 0x0000000e1f0d7824 */ /* 0x000fe200078e0210 */
[----:B------:R-:W-:Y:S01]  /*1200*/  SHF.R.U32.HI R31, RZ, 0x4, R17 ;  /* 0x00000004ff1f7819 */ /* 0x000fe20000011611 */
        /* <DEDUP_REMOVED lines=11> */
[----:B------:R-:W-:Y:S01]  /*12c0*/  LOP3.LUT R29, R29, 0x3, RZ, 0xc0, !PT ;  /* 0x000000031d1d7812 */ /* 0x000fe200078ec0ff */
[----:B------:R-:W-:Y:S01]  /*12d0*/  VIADD R69, R47, 0x1c ;  /* 0x0000001c2f457836 */ /* 0x000fe20000000000 */
[----:B------:R-:W-:Y:S01]  /*12e0*/  LOP3.LUT R17, R30, 0x3, RZ, 0xc0, !PT ;  /* 0x000000031e117812 */ /* 0x000fe200078ec0ff */
[----:B------:R-:W-:Y:S01]  /*12f0*/  IMAD R23, R27, 0xe, R88 ;  /* 0x0000000e1b177824 */ /* 0x000fe200078e0258 */
[----:B------:R-:W-:Y:S01]  /*1300*/  SHF.R.U32.HI R27, RZ, 0x4, R47 ;  /* 0x00000004ff1b7819 */ /* 0x000fe2000001162f */
[----:B------:R-:W-:Y:S01]  /*1310*/  IMAD R20, R29, 0xe, R20 ;  /* 0x0000000e1d147824 */ /* 0x000fe200078e0214 */
[----:B------:R-:W-:Y:S01]  /*1320*/  LOP3.LUT R29, R24, 0x3, RZ, 0xc0, !PT ;  /* 0x00000003181d7812 */ /* 0x000fe200078ec0ff */
[----:B------:R-:W-:Y:S01]  /*1330*/  IMAD R17, R17, 0xe, R26 ;  /* 0x0000000e11117824 */ /* 0x000fe200078e021a */
[----:B------:R-:W-:Y:S01]  /*1340*/  LOP3.LUT R30, R31, 0x3, RZ, 0xc0, !PT ;  /* 0x000000031f1e7812 */ /* 0x000fe200078ec0ff */
[----:B------:R-:W-:Y:S01]  /*1350*/  VIADD R67, R47, 0x2c ;  /* 0x0000002c2f437836 */ /* 0x000fe20000000000 */
[----:B------:R-:W-:Y:S01]  /*1360*/  LOP3.LUT R31, R27, 0x3, RZ, 0xc0, !PT ;  /* 0x000000031b1f7812 */ /* 0x000fe200078ec0ff */
[----:B------:R-:W-:Y:S01]  /*1370*/  IMAD R26, R29, 0xe, R84 ;  /* 0x0000000e1d1a7824 */ /* 0x000fe200078e0254 */
[----:B------:R-:W-:Y:S01]  /*1380*/  LOP3.LUT R70, R70, 0x3, RZ, 0xc0, !PT ;  /* 0x0000000346467812 */ /* 0x000fe200078ec0ff */
[----:B------:R-:W-:Y:S01]  /*1390*/  IMAD R46, R117, 0xc4, R46 ;  /* 0x000000c4752e7824 */ /* 0x000fe200078e022e */
[----:B------:R-:W-:Y:S01]  /*13a0*/  LOP3.LUT R29, R31, 0x2, RZ, 0x3c, !PT ;  /* 0x000000021f1d7812 */ /* 0x000fe200078e3cff */
[----:B------:R-:W-:Y:S01]  /*13b0*/  IMAD R21, R30, 0xe, R21 ;  /* 0x0000000e1e157824 */ /* 0x000fe200078e0215 */
[----:B------:R-:W-:Y:S01]  /*13c0*/  SHF.R.U32.HI R71, RZ, 0x4, R71 ;  /* 0x00000004ff477819 */ /* 0x000fe20000011647 */
[----:B------:R-:W-:Y:S01]  /*13d0*/  IMAD R41, R70, 0xe, R41 ;  /* 0x0000000e46297824 */ /* 0x000fe200078e0229 */
[----:B------:R-:W-:Y:S01]  /*13e0*/  SHF.R.U32.HI R68, RZ, 0x4, R68 ;  /* 0x00000004ff447819 */ /* 0x000fe20000011644 */
[----:B------:R-:W-:Y:S01]  /*13f0*/  IMAD R29, R29, 0xe, R32 ;  /* 0x0000000e1d1d7824 */ /* 0x000fe200078e0220 */
[-C--:B------:R-:W-:Y:S01]  /*1400*/  LEA.HI R107, R69, R2.reuse, RZ, 0x1a ;  /* 0x00000002456b7211 */ /* 0x080fe200078fd0ff */
[----:B------:R-:W-:Y:S01]  /*1410*/  IMAD R32, R99, 0xe, R72 ;  /* 0x0000000e63207824 */ /* 0x000fe200078e0248 */
[----:B------:R-:W-:Y:S01]  /*1420*/  LOP3.LUT R72, R91, 0x3, RZ, 0xc0, !PT ;  /* 0x000000035b487812 */ /* 0x000fe200078ec0ff */
[----:B------:R-:W-:Y:S01]  /*1430*/  IMAD R30, R31, 0xe, R76 ;  /* 0x0000000e1f1e7824 */ /* 0x000fe200078e024c */
[-C--:B------:R-:W-:Y:S01]  /*1440*/  LEA.HI R117, R67, R2.reuse, RZ, 0x1a ;  /* 0x0000000243757211 */ /* 0x080fe200078fd0ff */
[----:B------:R-:W-:Y:S01]  /*1450*/  IMAD R56, R107, 0xc4, R52 ;  /* 0x000000c46b387824 */ /* 0x000fe200078e0234 */
[----:B------:R-:W-:Y:S01]  /*1460*/  LOP3.LUT R70, R71, 0x3, RZ, 0xc0, !PT ;  /* 0x0000000347467812 */ /* 0x000fe200078ec0ff */
[----:B------:R-:W-:Y:S01]  /*1470*/  IMAD R37, R72, 0xe, R37 ;  /* 0x0000000e48257824 */ /* 0x000fe200078e0225 */
[----:B------:R-:W-:Y:S01]  /*1480*/  SHF.R.U32.HI R72, RZ, 0x4, R43 ;  /* 0x00000004ff487819 */ /* 0x000fe2000001162b */
[----:B------:R-:W-:Y:S01]  /*1490*/  IMAD R43, R73, 0xe, R66 ;  /* 0x0000000e492b7824 */ /* 0x000fe200078e0242 */
[----:B------:R-:W-:Y:S01]  /*14a0*/  SHF.R.U32.HI R66, RZ, 0x4, R69 ;  /* 0x00000004ff427819 */ /* 0x000fe20000011645 */
[----:B------:R-:W-:Y:S01]  /*14b0*/  IMAD R45, R70, 0xe, R45 ;  /* 0x0000000e462d7824 */ /* 0x000fe200078e022d */
[----:B------:R-:W-:Y:S01]  /*14c0*/  LOP3.LUT R69, R68, 0x3, RZ, 0xc0, !PT ;  /* 0x0000000344457812 */ /* 0x000fe200078ec0ff */
[C---:B------:R-:W-:Y:S01]  /*14d0*/  VIADD R68, R47.reuse, 0x3d ;  /* 0x0000003d2f447836 */ /* 0x040fe20000000000 */
[----:B------:R-:W-:Y:S01]  /*14e0*/  IADD3 R65, PT, PT, R47, 0x3c, RZ ;  /* 0x0000003c2f417810 */ /* 0x000fe20007ffe0ff */
[----:B------:R-:W-:Y:S01]  /*14f0*/  IMAD R50, R117, 0xc4, R52 ;  /* 0x000000c475327824 */ /* 0x000fe200078e0234 */
[----:B------:R-:W-:Y:S01]  /*1500*/  SHF.R.U32.HI R67, RZ, 0x4, R67 ;  /* 0x00000004ff437819 */ /* 0x000fe20000011643 */
[----:B------:R-:W-:Y:S01]  /*1510*/  VIADD R70, R47, 0x1f ;  /* 0x0000001f2f467836 */ /* 0x000fe20000000000 */
[----:B------:R-:W-:Y:S01]  /*1520*/  LOP3.LUT R71, R72, 0x3, RZ, 0xc0, !PT ;  /* 0x0000000348477812 */ /* 0x000fe200078ec0ff */
[----:B------:R-:W-:Y:S01]  /*1530*/  IMAD R47, R69, 0xe, R48 ;  /* 0x0000000e452f7824 */ /* 0x000fe200078e0230 */
[----:B------:R-:W-:Y:S01]  /*1540*/  LEA.HI R119, R65, R2, RZ, 0x1a ;  /* 0x0000000241777211 */ /* 0x000fe200078fd0ff */
[C---:B------:R-:W-:Y:S01]  /*1550*/  VIADD R73, R64.reuse, 0x3 ;  /* 0x0000000340497836 */ /* 0x040fe20000000000 */
[----:B------:R-:W-:Y:S01]  /*1560*/  LOP3.LUT R67, R67, 0x3, RZ, 0xc0, !PT ;  /* 0x0000000343437812 */ /* 0x000fe200078ec0ff */
        /* <DEDUP_REMOVED lines=26> */
[----:B------:R-:W-:Y:S01]  /*1710*/  IMAD R65, R65, 0x2aab, RZ ;  /* 0x00002aab41417824 */ /* 0x000fe200078e02ff */
[----:B------:R-:W-:Y:S01]  /*1720*/  LOP3.LUT R69, R73, 0xffff, RZ, 0xc0, !PT ;  /* 0x0000ffff49457812 */ /* 0x000fe200078ec0ff */
[----:B------:R-:W-:Y:S01]  /*1730*/  IMAD R68, R68, 0x2aab, RZ ;  /* 0x00002aab44447824 */ /* 0x000fe200078e02ff */
[----:B------:R-:W-:Y:S01]  /*1740*/  LOP3.LUT R70, R75, 0xffff, RZ, 0xc0, !PT ;  /* 0x0000ffff4b467812 */ /* 0x000fe200078ec0ff */
[----:B------:R-:W-:Y:S01]  /*1750*/  IMAD R53, R56, 0xe, R53 ;  /* 0x0000000e38357824 */ /* 0x000fe200078e0235 */
[----:B------:R-:W-:Y:S01]  /*1760*/  SHF.R.U32.HI R56, RZ, 0x4, R7 ;  /* 0x00000004ff387819 */ /* 0x000fe20000011607 */
[----:B------:R-:W-:Y:S01]  /*1770*/  IMAD R71, R69, 0x2aab, RZ ;  /* 0x00002aab45477824 */ /* 0x000fe200078e02ff */
[----:B------:R-:W-:Y:S01]  /*1780*/  SHF.R.U32.HI R69, RZ, 0x14, R65 ;  /* 0x00000014ff457819 */ /* 0x000fe20000011641 */
[----:B------:R-:W-:Y:S01]  /*1790*/  IMAD R70, R70, 0x2aab, RZ ;  /* 0x00002aab46467824 */ /* 0x000fe200078e02ff */
[----:B------:R-:W-:-:S02]  /*17a0*/  SHF.R.U32.HI R72, RZ, 0x14, R68 ;  /* 0x00000014ff487819 */ /* 0x000fc40000011644 */
[----:B------:R-:W-:Y:S02]  /*17b0*/  CS2R R98, SRZ ;  /* 0x0000000000627805 */ /* 0x000fe4000001ff00 */
[----:B------:R-:W-:Y:S02]  /*17c0*/  SHF.R.U32.HI R85, RZ, 0x4, R85 ;  /* 0x00000004ff557819 */ /* 0x000fe40000011655 */
[----:B------:R-:W-:Y:S02]  /*17d0*/  SHF.R.U32.HI R77, RZ, 0x4, R77 ;  /* 0x00000004ff4d7819 */ /* 0x000fe4000001164d */
[----:B------:R-:W-:Y:S02]  /*17e0*/  LOP3.LUT R65, R56, 0x3, RZ, 0xc0, !PT ;  /* 0x0000000338417812 */ /* 0x000fe400078ec0ff */
[----:B------:R-:W-:Y:S02]  /*17f0*/  PRMT R56, R69, 0x9910, RZ ;  /* 0x0000991045387816 */ /* 0x000fe400000000ff */
[----:B------:R-:W-:Y:S01]  /*1800*/  PRMT R68, R72, 0x9910, RZ ;  /* 0x0000991048447816 */ /* 0x000fe200000000ff */
[----:B------:R-:W-:Y:S01]  /*1810*/  IMAD R54, R65, 0xe, R54 ;  /* 0x0000000e41367824 */ /* 0x000fe200078e0236 */
[----:B------:R-:W-:Y:S01]  /*1820*/  SHF.R.U32.HI R70, RZ, 0x14, R70 ;  /* 0x00000014ff467819 */ /* 0x000fe20000011646 */
[----:B------:R-:W-:Y:S01]  /*1830*/  IMAD R65, R56, 0x60, RZ ;  /* 0x0000006038417824 */ /* 0x000fe200078e02ff */
[----:B------:R-:W-:Y:S01]  /*1840*/  LOP3.LUT R74, R85, 0x3, RZ, 0xc0, !PT ;  /* 0x00000003554a7812 */ /* 0x000fe200078ec0ff */
[----:B------:R-:W-:Y:S01]  /*1850*/  IMAD R68, R68, 0x60, RZ ;  /* 0x0000006044447824 */ /* 0x000fe200078e02ff */
[----:B------:R-:W-:Y:S01]  /*1860*/  LOP3.LUT R77, R77, 0x3, RZ, 0xc0, !PT ;  /* 0x000000034d4d7812 */ /* 0x000fe200078ec0ff */
[----:B------:R-:W-:Y:S01]  /*1870*/  IMAD.MOV R65, RZ, RZ, -R65 ;  /* 0x000000ffff417224 */ /* 0x000fe200078e0a41 */
[----:B------:R-:W-:Y:S01]  /*1880*/  SHF.R.U32.HI R71, RZ, 0x14, R71 ;  /* 0x00000014ff477819 */ /* 0x000fe20000011647 */
[----:B------:R-:W-:Y:S01]  /*1890*/  IMAD R35, R74, 0xe, R35 ;  /* 0x0000000e4a237824 */ /* 0x000fe200078e0223 */
[----:B------:R-:W-:Y:S01]  /*18a0*/  PRMT R76, R70, 0x9910, RZ ;  /* 0x00009910464c7816 */ /* 0x000fe200000000ff */
[----:B------:R-:W-:Y:S01]  /*18b0*/  IMAD R40, R77, 0xe, R40 ;  /* 0x0000000e4d287824 */ /* 0x000fe200078e0228 */
[----:B------:R-:W-:Y:S01]  /*18c0*/  SHF.R.U32.HI R56, RZ, 0x4, R9 ;  /* 0x00000004ff387819 */ /* 0x000fe20000011609 */
[----:B------:R-:W-:Y:S01]  /*18d0*/  IMAD.MOV R77, RZ, RZ, -R68 ;  /* 0x000000ffff4d7224 */ /* 0x000fe200078e0a44 */
[----:B------:R-:W-:Y:S01]  /*18e0*/  PRMT R74, R71, 0x9910, RZ ;  /* 0x00009910474a7816 */ /* 0x000fe200000000ff */
[----:B------:R-:W-:Y:S01]  /*18f0*/  IMAD R68, R76, 0x60, RZ ;  /* 0x000000604c447824 */ /* 0x000fe200078e02ff */
[----:B------:R-:W-:Y:S01]  /*1900*/  LOP3.LUT R56, R56, 0x3, RZ, 0xc0, !PT ;  /* 0x0000000338387812 */ /* 0x000fe200078ec0ff */
[----:B------:R-:W-:Y:S01]  /*1910*/  VIADD R76, R64, 0x5 ;  /* 0x00000005404c7836 */ /* 0x000fe20000000000 */
[----:B------:R-:W-:Y:S01]  /*1920*/  SHF.R.U32.HI R105, RZ, 0x4, R105 ;  /* 0x00000004ff697819 */ /* 0x000fe20000011669 */
[----:B------:R-:W-:Y:S01]  /*1930*/  IMAD R74, R74, 0x60, RZ ;  /* 0x000000604a4a7824 */ /* 0x000fe200078e02ff */
[----:B------:R-:W-:Y:S01]  /*1940*/  PRMT R65, R65, 0x7710, RZ ;  /* 0x0000771041417816 */ /* 0x000fe200000000ff */
[----:B------:R-:W-:Y:S01]  /*1950*/  IMAD.MOV R68, RZ, RZ, -R68 ;  /* 0x000000ffff447224 */ /* 0x000fe200078e0a44 */
[----:B------:R-:W-:Y:S01]  /*1960*/  LOP3.LUT R105, R105, 0x3, RZ, 0xc0, !PT ;  /* 0x0000000369697812 */ /* 0x000fe200078ec0ff */
[----:B------:R-:W-:Y:S01]  /*1970*/  IMAD R55, R56, 0xe, R55 ;  /* 0x0000000e38377824 */ /* 0x000fe200078e0237 */
[----:B------:R-:W-:Y:S01]  /*1980*/  PRMT R56, R77, 0x7710, RZ ;  /* 0x000077104d387816 */ /* 0x000fe200000000ff */
[----:B------:R-:W-:Y:S01]  /*1990*/  IMAD.MOV R74, RZ, RZ, -R74 ;  /* 0x000000ffff4a7224 */ /* 0x000fe200078e0a4a */
[----:B------:R-:W-:Y:S01]  /*19a0*/  SHF.R.U32.HI R79, RZ, 0x4, R79 ;  /* 0x00000004ff4f7819 */ /* 0x000fe2000001164f */
[----:B------:R-:W-:Y:S01]  /*19b0*/  IMAD.IADD R65, R66, 0x1, R65 ;  /* 0x0000000142417824 */ /* 0x000fe200078e0241 */
[----:B------:R-:W-:Y:S01]  /*19c0*/  PRMT R68, R68, 0x7710, RZ ;  /* 0x0000771044447816 */ /* 0x000fe200000000ff */
[----:B------:R-:W-:Y:S01]  /*19d0*/  IMAD.IADD R66, R67, 0x1, R56 ;  /* 0x0000000143427824 */ /* 0x000fe200078e0238 */
[----:B------:R-:W-:Y:S01]  /*19e0*/  SHF.R.U32.HI R97, RZ, 0x4, R97 ;  /* 0x00000004ff617819 */ /* 0x000fe20000011661 */
[----:B------:R-:W-:Y:S01]  /*19f0*/  IMAD R31, R105, 0xe, R78 ;  /* 0x0000000e691f7824 */ /* 0x000fe200078e024e */
[----:B------:R-:W-:Y:S01]  /*1a00*/  PRMT R56, R74, 0x7710, RZ ;  /* 0x000077104a387816 */ /* 0x000fe200000000ff */
[----:B------:R-:W-:Y:S01]  /*1a10*/  IMAD.IADD R68, R75, 0x1, R68 ;  /* 0x000000014b447824 */ /* 0x000fe200078e0244 */
[----:B------:R-:W-:Y:S01]  /*1a20*/  LOP3.LUT R79, R79, 0x3, RZ, 0xc0, !PT ;  /* 0x000000034f4f7812 */ /* 0x000fe200078ec0ff */
[----:B------:R-:W-:Y:S01]  /*1a30*/  VIADD R78, R64, 0x6 ;  /* 0x00000006404e7836 */ /* 0x000fe20000000000 */
[----:B------:R-:W-:Y:S01]  /*1a40*/  LOP3.LUT R74, R76, 0xffff, RZ, 0xc0, !PT ;  /* 0x0000ffff4c4a7812 */ /* 0x000fe200078ec0ff */
[----:B------:R-:W-:Y:S01]  /*1a50*/  VIADD R75, R64, 0x7 ;  /* 0x00000007404b7836 */ /* 0x000fe20000000000 */
[----:B------:R-:W-:Y:S01]  /*1a60*/  LOP3.LUT R97, R97, 0x3, RZ, 0xc0, !PT ;  /* 0x0000000361617812 */ /* 0x000fe200078ec0ff */
[----:B------:R-:W-:Y:S01]  /*1a70*/  IMAD R38, R79, 0xe, R38 ;  /* 0x0000000e4f267824 */ /* 0x000fe200078e0226 */
[----:B------:R-:W-:Y:S01]  /*1a80*/  SHF.R.U32.HI R83, RZ, 0x4, R83 ;  /* 0x00000004ff537819 */ /* 0x000fe20000011653 */
[----:B------:R-:W-:Y:S01]  /*1a90*/  IMAD R74, R74, 0x2aab, RZ ;  /* 0x00002aab4a4a7824 */ /* 0x000fe200078e02ff */
[----:B------:R-:W-:Y:S01]  /*1aa0*/  SHF.R.U32.HI R87, RZ, 0x4, R87 ;  /* 0x00000004ff577819 */ /* 0x000fe20000011657 */
[----:B------:R-:W-:Y:S01]  /*1ab0*/  IMAD R28, R97, 0xe, R80 ;  /* 0x0000000e611c7824 */ /* 0x000fe200078e0250 */
[----:B------:R-:W-:Y:S01]  /*1ac0*/  LOP3.LUT R80, R75, 0xffff, RZ, 0xc0, !PT ;  /* 0x0000ffff4b507812 */ /* 0x000fe200078ec0ff */
[----:B------:R-:W-:Y:S01]  /*1ad0*/  IMAD.IADD R67, R73, 0x1, R56 ;  /* 0x0000000149437824 */ /* 0x000fe200078e0238 */
[----:B------:R-:W-:Y:S01]  /*1ae0*/  LOP3.LUT R73, R78, 0xffff, RZ, 0xc0, !PT ;  /* 0x0000ffff4e497812 */ /* 0x000fe200078ec0ff */
[----:B------:R-:W-:Y:S01]  /*1af0*/  VIADD R79, R64, 0x8 ;  /* 0x00000008404f7836 */ /* 0x000fe20000000000 */
[----:B------:R-:W-:Y:S01]  /*1b00*/  SHF.R.U32.HI R81, RZ, 0x14, R74 ;  /* 0x00000014ff517819 */ /* 0x000fe2000001164a */
[----:B------:R-:W-:Y:S01]  /*1b10*/  IMAD R77, R63, 0x2aab, RZ ;  /* 0x00002aab3f4d7824 */ /* 0x000fe200078e02ff */
[----:B------:R-:W-:Y:S01]  /*1b20*/  LOP3.LUT R83, R83, 0x3, RZ, 0xc0, !PT ;  /* 0x0000000353537812 */ /* 0x000fe200078ec0ff */
[----:B------:R-:W-:Y:S01]  /*1b30*/  IMAD R73, R73, 0x2aab, RZ ;  /* 0x00002aab49497824 */ /* 0x000fe200078e02ff */
[----:B------:R-:W-:Y:S01]  /*1b40*/  LOP3.LUT R74, R79, 0xffff, RZ, 0xc0, !PT ;  /* 0x0000ffff4f4a7812 */ /* 0x000fe200078ec0ff */
[----:B------:R-:W-:Y:S01]  /*1b50*/  IMAD R80, R80, 0x2aab, RZ ;  /* 0x00002aab50507824 */ /* 0x000fe200078e02ff */
[----:B------:R-:W-:Y:S01]  /*1b60*/  PRMT R63, R81, 0x9910, RZ ;  /* 0x00009910513f7816 */ /* 0x000fe200000000ff */
[----:B------:R-:W-:Y:S01]  /*1b70*/  IMAD R42, R83, 0xe, R42 ;  /* 0x0000000e532a7824 */ /* 0x000fe200078e022a */
[----:B------:R-:W-:Y:S01]  /*1b80*/  SHF.R.U32.HI R77, RZ, 0x14, R77 ;  /* 0x00000014ff4d7819 */ /* 0x000fe2000001164d */
[----:B------:R-:W0:Y:S01]  /*1b90*/  S2R R56, SR_CTAID.Z ;  /* 0x0000000000387919 */ /* 0x000e220000002700 */
[----:B------:R-:W-:Y:S01]  /*1ba0*/  SHF.R.U32.HI R101, RZ, 0x4, R101 ;  /* 0x00000004ff657819 */ /* 0x000fe20000011665 */
[----:B------:R-:W-:Y:S01]  /*1bb0*/  IMAD R74, R74, 0x2aab, RZ ;  /* 0x00002aab4a4a7824 */ /* 0x000fe200078e02ff */
[----:B------:R-:W-:Y:S01]  /*1bc0*/  LOP3.LUT R87, R87, 0x3, RZ, 0xc0, !PT ;  /* 0x0000000357577812 */ /* 0x000fe200078ec0ff */
[----:B------:R-:W-:Y:S01]  /*1bd0*/  IMAD R63, R63, 0x60, RZ ;  /* 0x000000603f3f7824 */ /* 0x000fe200078e02ff */
[----:B------:R-:W-:-:S02]  /*1be0*/  SHF.R.U32.HI R83, RZ, 0x14, R73 ;  /* 0x00000014ff537819 */ /* 0x000fc40000011649 */
[----:B------:R-:W-:Y:S01]  /*1bf0*/  SHF.R.U32.HI R85, RZ, 0x14, R80 ;  /* 0x00000014ff557819 */ /* 0x000fe20000011650 */
[----:B------:R-:W-:Y:S01]  /*1c00*/  IMAD R34, R87, 0xe, R34 ;  /* 0x0000000e57227824 */ /* 0x000fe200078e0222 */
[----:B------:R-:W-:Y:S01]  /*1c10*/  PRMT R80, R77, 0x9910, RZ ;  /* 0x000099104d507816 */ /* 0x000fe200000000ff */
[----:B------:R-:W-:Y:S01]  /*1c20*/  IMAD.MOV R63, RZ, RZ, -R63 ;  /* 0x000000ffff3f7224 */ /* 0x000fe200078e0a3f */
[----:B------:R-:W-:Y:S02]  /*1c30*/  LOP3.LUT R27, R101, 0x3, RZ, 0xc0, !PT ;  /* 0x00000003651b7812 */ /* 0x000fe400078ec0ff */
[----:B------:R-:W-:Y:S02]  /*1c40*/  PRMT R73, R83, 0x9910, RZ ;  /* 0x0000991053497816 */ /* 0x000fe400000000ff */
[----:B------:R-:W-:Y:S01]  /*1c50*/  SHF.R.U32.HI R87, RZ, 0x14, R74 ;  /* 0x00000014ff577819 */ /* 0x000fe2000001164a */
[----:B------:R-:W-:Y:S01]  /*1c60*/  IMAD R27, R27, 0xe, R82 ;  /* 0x0000000e1b1b7824 */ /* 0x000fe200078e0252 */
[----:B------:R-:W-:Y:S01]  /*1c70*/  MOV R74, R80 ;  /* 0x00000050004a7202 */ /* 0x000fe20000000f00 */
[----:B------:R-:W-:Y:S01]  /*1c80*/  IMAD R73, R73, 0x60, RZ ;  /* 0x0000006049497824 */ /* 0x000fe200078e02ff */
[----:B------:R-:W-:-:S02]  /*1c90*/  PRMT R82, R85, 0x9910, RZ ;  /* 0x0000991055527816 */ /* 0x000fc400000000ff */
[----:B------:R-:W-:Y:S01]  /*1ca0*/  PRMT R84, R87, 0x9910, RZ ;  /* 0x0000991057547816 */ /* 0x000fe200000000ff */
[----:B------:R-:W-:Y:S01]  /*1cb0*/  IMAD R74, R74, 0x60, RZ ;  /* 0x000000604a4a7824 */ /* 0x000fe200078e02ff */
[----:B------:R-:W-:Y:S01]  /*1cc0*/  PRMT R63, R63, 0x7710, RZ ;  /* 0x000077103f3f7816 */ /* 0x000fe200000000ff */
[----:B------:R-:W-:Y:S01]  /*1cd0*/  IMAD.MOV.U32 R80, RZ, RZ, R82 ;  /* 0x000000ffff507224 */ /* 0x000fe200078e0052 */
[----:B------:R-:W-:Y:S01]  /*1ce0*/  SHF.R.U32.HI R104, RZ, 0x14, R104 ;  /* 0x00000014ff687819 */ /* 0x000fe20000011668 */
[----:B------:R-:W-:Y:S01]  /*1cf0*/  IMAD.MOV R73, RZ, RZ, -R73 ;  /* 0x000000ffff497224 */ /* 0x000fe200078e0a49 */
[----:B------:R-:W-:Y:S01]  /*1d00*/  SHF.R.U32.HI R106, RZ, 0x14, R106 ;  /* 0x00000014ff6a7819 */ /* 0x000fe2000001166a */
[----:B------:R-:W-:Y:S01]  /*1d10*/  IMAD.MOV.U32 R82, RZ, RZ, R84 ;  /* 0x000000ffff527224 */ /* 0x000fe200078e0054 */
[----:B------:R-:W-:Y:S01]  /*1d20*/  ISETP.GT.U32.OR P3, PT, R103, 0x458, P1 ;  /* 0x000004586700780c */ /* 0x000fe20000f64470 */
[----:B------:R-:W-:Y:S01]  /*1d30*/  IMAD.MOV R74, RZ, RZ, -R74 ;  /* 0x000000ffff4a7224 */ /* 0x000fe200078e0a4a */
[----:B------:R-:W-:Y:S01]  /*1d40*/  PRMT R73, R73, 0x7710, RZ ;  /* 0x0000771049497816 */ /* 0x000fe200000000ff */
[----:B------:R-:W-:Y:S01]  /*1d50*/  IMAD.IADD R63, R76, 0x1, R63 ;  /* 0x000000014c3f7824 */ /* 0x000fe200078e023f */
[----:B------:R-:W-:Y:S01]  /*1d60*/  PLOP3.LUT P3, PT, P0, P3, PT, 0xf8, 0x8f ;  /* 0x00000000008f781c */ /* 0x000fe20000767f70 */
[----:B------:R-:W-:Y:S01]  /*1d70*/  IMAD R76, R80, 0x60, RZ ;  /* 0x00000060504c7824 */ /* 0x000fe200078e02ff */
[----:B------:R-:W-:Y:S01]  /*1d80*/  PRMT R89, R74, 0x7710, RZ ;  /* 0x000077104a597816 */ /* 0x000fe200000000ff */
[----:B------:R-:W-:Y:S01]  /*1d90*/  IMAD R80, R82, 0x60, RZ ;  /* 0x0000006052507824 */ /* 0x000fe200078e02ff */
[C---:B------:R-:W-:Y:S01]  /*1da0*/  ISETP.GT.U32.OR P2, PT, R103.reuse, 0x457, P1 ;  /* 0x000004576700780c */ /* 0x040fe20000f44470 */
[----:B------:R-:W-:Y:S01]  /*1db0*/  VIADD R82, R64, 0x9 ;  /* 0x0000000940527836 */ /* 0x000fe20000000000 */
[----:B------:R-:W-:Y:S01]  /*1dc0*/  LOP3.LUT R0, R0, 0xffffefff, RZ, 0xc0, !PT ;  /* 0xffffefff00007812 */ /* 0x000fe200078ec0ff */
[----:B------:R-:W-:Y:S01]  /*1dd0*/  IMAD.MOV R76, RZ, RZ, -R76 ;  /* 0x000000ffff4c7224 */ /* 0x000fe200078e0a4c */
[----:B------:R-:W-:Y:S01]  /*1de0*/  PLOP3.LUT P2, PT, P0, P2, PT, 0xf8, 0x8f ;  /* 0x00000000008f781c */ /* 0x000fe20000745f70 */
[----:B------:R-:W-:Y:S01]  /*1df0*/  IMAD.MOV R80, RZ, RZ, -R80 ;  /* 0x000000ffff507224 */ /* 0x000fe200078e0a50 */
[----:B------:R-:W-:Y:S01]  /*1e00*/  ISETP.GT.U32.OR P1, PT, R103, 0x456, P1 ;  /* 0x000004566700780c */ /* 0x000fe20000f24470 */
[----:B------:R-:W-:Y:S01]  /*1e10*/  IMAD.IADD R73, R78, 0x1, R73 ;  /* 0x000000014e497824 */ /* 0x000fe200078e0249 */
[----:B------:R-:W-:Y:S01]  /*1e20*/  PRMT R74, R76, 0x7710, RZ ;  /* 0x000077104c4a7816 */ /* 0x000fe200000000ff */
[----:B------:R-:W-:Y:S01]  /*1e30*/  IMAD.IADD R78, R64, 0x1, R89 ;  /* 0x00000001404e7824 */ /* 0x000fe200078e0259 */
[----:B------:R-:W-:Y:S01]  /*1e40*/  PRMT R76, R80, 0x7710, RZ ;  /* 0x00007710504c7816 */ /* 0x000fe200000000ff */
[----:B------:R-:W-:Y:S01]  /*1e50*/  VIADD R84, R64, 0xc ;  /* 0x0000000c40547836 */ /* 0x000fe20000000000 */
[----:B------:R-:W-:Y:S01]  /*1e60*/  LOP3.LUT R64, R82, 0xffff, RZ, 0xc0, !PT ;  /* 0x0000ffff52407812 */ /* 0x000fe200078ec0ff */
[----:B0-----:R-:W-:Y:S01]  /*1e70*/  IMAD R86, R56, 0x2, R3 ;  /* 0x0000000238567824 */ /* 0x001fe200078e0203 */
[----:B------:R-:W-:Y:S01]  /*1e80*/  @P3 LOP3.LUT R0, R0, 0x1000, RZ, 0xfc, !PT ;  /* 0x0000100000003812 */ /* 0x000fe200078efcff */
[----:B------:R-:W-:Y:S01]  /*1e90*/  IMAD.IADD R74, R75, 0x1, R74 ;  /* 0x000000014b4a7824 */ /* 0x000fe200078e024a */
[----:B------:R-:W-:Y:S01]  /*1ea0*/  PLOP3.LUT P0, PT, P0, P1, PT, 0xf8, 0x8f ;  /* 0x00000000008f781c */ /* 0x000fe20000703f70 */
[----:B------:R-:W-:Y:S01]  /*1eb0*/  IMAD R64, R64, 0x2aab, RZ ;  /* 0x00002aab40407824 */ /* 0x000fe200078e02ff */
[----:B------:R-:W-:Y:S01]  /*1ec0*/  LOP3.LUT R0, R0, 0xfffdffff, RZ, 0xc0, !PT ;  /* 0xfffdffff00007812 */ /* 0x000fe200078ec0ff */
[----:B------:R-:W-:Y:S01]  /*1ed0*/  IMAD.IADD R75, R79, 0x1, R76 ;  /* 0x000000014f4b7824 */ /* 0x000fe200078e024c */
[----:B------:R-:W-:Y:S01]  /*1ee0*/  LOP3.LUT R79, R84, 0xffff, RZ, 0xc0, !PT ;  /* 0x0000ffff544f7812 */ /* 0x000fe200078ec0ff */
[----:B------:R-:W-:Y:S01]  /*1ef0*/  IMAD R76, R86, 0x480, RZ ;  /* 0x00000480564c7824 */ /* 0x000fe200078e02ff */
[----:B------:R-:W-:Y:S01]  /*1f00*/  SHF.R.U32.HI R89, RZ, 0x14, R64 ;  /* 0x00000014ff597819 */ /* 0x000fe20000011640 */
[----:B------:R-:W-:Y:S01]  /*1f10*/  IMAD R86, R62, 0x2aab, RZ ;  /* 0x00002aab3e567824 */ /* 0x000fe200078e02ff */
[----:B------:R-:W-:Y:S01]  /*1f20*/  @P2 LOP3.LUT R0, R0, 0x20000, RZ, 0xfc, !PT ;  /* 0x0002000000002812 */ /* 0x000fe200078efcff */
[----:B------:R-:W-:Y:S01]  /*1f30*/  IMAD R88, R79, 0x2aab, RZ ;  /* 0x00002aab4f587824 */ /* 0x000fe200078e02ff */
[----:B------:R-:W-:Y:S01]  /*1f40*/  PRMT R67, R67, 0x9910, RZ ;  /* 0x0000991043437816 */ /* 0x000fe200000000ff */
[--C-:B------:R-:W-:Y:S01]  /*1f50*/  IMAD R60, R69, 0x240, R76.reuse ;  /* 0x00000240453c7824 */ /* 0x100fe200078e024c */
[----:B------:R-:W-:Y:S01]  /*1f60*/  LOP3.LUT R0, R0, 0xfffeffff, RZ, 0xc0, !PT ;  /* 0xfffeffff00007812 */ /* 0x000fe200078ec0ff */
[--C-:B------:R-:W-:Y:S01]  /*1f70*/  IMAD R61, R72, 0x240, R76.reuse ;  /* 0x00000240483d7824 */ /* 0x100fe200078e024c */
[----:B------:R-:W-:Y:S01]  /*1f80*/  PRMT R63, R63, 0x9910, RZ ;  /* 0x000099103f3f7816 */ /* 0x000fe200000000ff */
[--C-:B------:R-:W-:Y:S01]  /*1f90*/  IMAD R79, R71, 0x240, R76.reuse ;  /* 0x00000240474f7824 */ /* 0x100fe200078e024c */
[----:B------:R-:W-:Y:S01]  /*1fa0*/  @P0 LOP3.LUT R0, R0, 0x10000, RZ, 0xfc, !PT ;  /* 0x0001000000000812 */ /* 0x000fe200078efcff */
[--C-:B------:R-:W-:Y:S01]  /*1fb0*/  IMAD R77, R77, 0x240, R76.reuse ;  /* 0x000002404d4d7824 */ /* 0x100fe200078e024c */
[----:B------:R-:W-:Y:S01]  /*1fc0*/  SHF.R.U32.HI R109, RZ, 0x4, R109 ;  /* 0x00000004ff6d7819 */ /* 0x000fe2000001166d */
[----:B------:R-:W-:Y:S01]  /*1fd0*/  IMAD R80, R70, 0x240, R76 ;  /* 0x0000024046507824 */ /* 0x000fe200078e024c */
[----:B------:R-:W-:Y:S01]  /*1fe0*/  SHF.R.U32.HI R70, RZ, 0x14, R88 ;  /* 0x00000014ff467819 */ /* 0x000fe20000011658 */
[--C-:B------:R-:W-:Y:S01]  /*1ff0*/  IMAD R62, R81, 0x240, R76.reuse ;  /* 0x00000240513e7824 */ /* 0x100fe200078e024c */
[----:B------:R-:W-:Y:S01]  /*2000*/  PRMT R81, R89, 0x9910, RZ ;  /* 0x0000991059517816 */ /* 0x000fe200000000ff */
[--C-:B------:R-:W-:Y:S01]  /*2010*/  IMAD R72, R83, 0x240, R76.reuse ;  /* 0x0000024053487824 */ /* 0x100fe200078e024c */
[----:B------:R-:W-:Y:S01]  /*2020*/  LOP3.LUT R0, R0, 0xfbffffff, RZ, 0xc0, !PT ;  /* 0xfbffffff00007812 */ /* 0x000fe200078ec0ff */
[--C-:B------:R-:W-:Y:S01]  /*2030*/  IMAD R64, R85, 0x240, R76.reuse ;  /* 0x0000024055407824 */ /* 0x100fe200078e024c */
[----:B------:R-:W-:Y:S01]  /*2040*/  PRMT R85, R104, 0x9910, RZ ;  /* 0x0000991068557816 */ /* 0x000fe200000000ff */
[--C-:B------:R-:W-:Y:S01]  /*2050*/  IMAD R71, R87, 0x240, R76.reuse ;  /* 0x0000024057477824 */ /* 0x100fe200078e024c */
[----:B------:R-:W-:Y:S01]  /*2060*/  PRMT R87, R106, 0x9910, RZ ;  /* 0x000099106a577816 */ /* 0x000fe200000000ff */
[----:B------:R-:W-:Y:S01]  /*2070*/  IMAD R69, R89, 0x240, R76 ;  /* 0x0000024059457824 */ /* 0x000fe200078e024c */
[----:B------:R-:W-:Y:S01]  /*2080*/  SHF.R.U32.HI R76, RZ, 0x14, R86 ;  /* 0x00000014ff4c7819 */ /* 0x000fe20000011656 */
[----:B------:R-:W-:Y:S01]  /*2090*/  IMAD R104, R3, 0x2, R104 ;  /* 0x0000000203687824 */ /* 0x000fe200078e0268 */
[----:B------:R-:W-:Y:S01]  /*20a0*/  PRMT R86, R70, 0x9910, RZ ;  /* 0x0000991046567816 */ /* 0x000fe200000000ff */
[----:B------:R-:W-:Y:S01]  /*20b0*/  IMAD R67, R67, 0x3, RZ ;  /* 0x0000000343437824 */ /* 0x000fe200078e02ff */
[----:B------:R-:W-:Y:S01]  /*20c0*/  PRMT R83, R76, 0x9910, RZ ;  /* 0x000099104c537816 */ /* 0x000fe200000000ff */
[----:B------:R-:W-:Y:S01]  /*20d0*/  IMAD R76, R81, 0x60, RZ ;  /* 0x00000060514c7824 */ /* 0x000fe200078e02ff */
[----:B------:R-:W-:Y:S01]  /*20e0*/  ISETP.GT.U32.AND P2, PT, R104, 0x3, PT ;  /* 0x000000036800780c */ /* 0x000fe20003f44070 */
[----:B------:R-:W-:Y:S01]  /*20f0*/  IMAD R105, R3, 0x2, R70 ;  /* 0x0000000203697824 */ /* 0x000fe200078e0246 */
[----:B------:R-:W-:Y:S01]  /*2100*/  LOP3.LUT R109, R109, 0x3, RZ, 0xc0, !PT ;  /* 0x000000036d6d7812 */ /* 0x000fe200078ec0ff */
[----:B------:R-:W-:Y:S01]  /*2110*/  IMAD.MOV.U32 R81, RZ, RZ, R83 ;  /* 0x000000ffff517224 */ /* 0x000fe200078e0053 */
[----:B------:R-:W-:Y:S01]  /*2120*/  LOP3.LUT R107, R94, 0x3, RZ, 0xc0, !PT ;  /* 0x000000035e6b7812 */ /* 0x000fe200078ec0ff */
[----:B------:R-:W-:Y:S01]  /*2130*/  IMAD.MOV.U32 R83, RZ, RZ, R85 ;  /* 0x000000ffff537224 */ /* 0x000fe200078e0055 */
[----:B------:R-:W-:Y:S01]  /*2140*/  ISETP.GT.U32.AND P1, PT, R105, 0x3, PT ;  /* 0x000000036900780c */ /* 0x000fe20003f24070 */
[----:B------:R-:W-:Y:S01]  /*2150*/  IMAD.MOV R85, RZ, RZ, -R76 ;  /* 0x000000ffff557224 */ /* 0x000fe200078e0a4c */
[----:B------:R-:W-:Y:S01]  /*2160*/  SHF.R.U32.HI R115, RZ, 0x4, R115 ;  /* 0x00000004ff737819 */ /* 0x000fe20000011673 */
[----:B------:R-:W-:Y:S01]  /*2170*/  IMAD R76, R81, 0x60, RZ ;  /* 0x00000060514c7824 */ /* 0x000fe200078e02ff */
[----:B------:R-:W-:Y:S01]  /*2180*/  SHF.R.U32.HI R113, RZ, 0x4, R113 ;  /* 0x00000004ff717819 */ /* 0x000fe20000011671 */
[----:B------:R-:W-:Y:S01]  /*2190*/  IMAD R81, R83, 0x60, RZ ;  /* 0x0000006053517824 */ /* 0x000fe200078e02ff */
[----:B------:R-:W-:Y:S01]  /*21a0*/  PRMT R85, R85, 0x7710, RZ ;  /* 0x0000771055557816 */ /* 0x000fe200000000ff */
[----:B------:R-:W-:Y:S01]  /*21b0*/  IMAD R83, R86, 0x60, RZ ;  /* 0x0000006056537824 */ /* 0x000fe200078e02ff */
[----:B------:R-:W-:Y:S01]  /*21c0*/  @P2 LOP3.LUT R0, R0, 0x4000000, RZ, 0xfc, !PT ;  /* 0x0400000000002812 */ /* 0x000fe200078efcff */
[----:B------:R-:W-:Y:S01]  /*21d0*/  IMAD.MOV R86, RZ, RZ, -R76 ;  /* 0x000000ffff567224 */ /* 0x000fe200078e0a4c */
[----:B------:R-:W-:Y:S01]  /*21e0*/  IADD3 R82, PT, PT, R82, R85, RZ ;  /* 0x0000005552527210 */ /* 0x000fe20007ffe0ff */
[----:B------:R-:W-:Y:S01]  /*21f0*/  IMAD R76, R87, 0x60, RZ ;  /* 0x00000060574c7824 */ /* 0x000fe200078e02ff */
[----:B------:R-:W-:Y:S01]  /*2200*/  LOP3.LUT R0, R0, 0xfeffffff, RZ, 0xc0, !PT ;  /* 0xfeffffff00007812 */ /* 0x000fe200078ec0ff */
[----:B------:R-:W-:Y:S01]  /*2210*/  IMAD.MOV R85, RZ, RZ, -R81 ;  /* 0x000000ffff557224 */ /* 0x000fe200078e0a51 */
[----:B------:R-:W-:Y:S01]  /*2220*/  PRMT R81, R86, 0x7710, RZ ;  /* 0x0000771056517816 */ /* 0x000fe200000000ff */
[----:B------:R-:W-:Y:S01]  /*2230*/  IMAD.MOV R86, RZ, RZ, -R76 ;  /* 0x000000ffff567224 */ /* 0x000fe200078e0a4c */
[----:B------:R-:W-:Y:S01]  /*2240*/  SHF.R.U32.HI R93, RZ, 0x4, R93 ;  /* 0x00000004ff5d7819 */ /* 0x000fe2000001165d */
[----:B------:R-:W-:Y:S01]  /*2250*/  IMAD.MOV R83, RZ, RZ, -R83 ;  /* 0x000000ffff537224 */ /* 0x000fe200078e0a53 */
[----:B------:R-:W-:Y:S01]  /*2260*/  PRMT R76, R85, 0x7710, RZ ;  /* 0x00007710554c7816 */ /* 0x000fe200000000ff */
[----:B------:R-:W-:Y:S01]  /*2270*/  IMAD.IADD R81, R58, 0x1, R81 ;  /* 0x000000013a517824 */ /* 0x000fe200078e0251 */
[----:B------:R-:W-:Y:S01]  /*2280*/  PRMT R58, R86, 0x7710, RZ ;  /* 0x00007710563a7816 */ /* 0x000fe200000000ff */
[----:B------:R-:W-:Y:S01]  /*2290*/  IMAD R106, R3, 0x2, R106 ;  /* 0x00000002036a7824 */ /* 0x000fe200078e026a */
[----:B------:R-:W-:Y:S01]  /*22a0*/  PRMT R85, R83, 0x7710, RZ ;  /* 0x0000771053557816 */ /* 0x000fe200000000ff */
[----:B------:R-:W-:Y:S01]  /*22b0*/  IMAD.IADD R83, R57, 0x1, R76 ;  /* 0x0000000139537824 */ /* 0x000fe200078e024c */
[----:B------:R-:W-:Y:S01]  /*22c0*/  PRMT R57, R78, 0x9910, RZ ;  /* 0x000099104e397816 */ /* 0x000fe200000000ff */
[----:B------:R-:W-:Y:S01]  /*22d0*/  IMAD.IADD R78, R59, 0x1, R58 ;  /* 0x000000013b4e7824 */ /* 0x000fe200078e023a */
[----:B------:R-:W-:Y:S01]  /*22e0*/  PRMT R59, R65, 0x9910, RZ ;  /* 0x00009910413b7816 */ /* 0x000fe200000000ff */
[----:B------:R-:W-:Y:S01]  /*22f0*/  IMAD R63, R63, 0x3, RZ ;  /* 0x000000033f3f7824 */ /* 0x000fe200078e02ff */
[----:B------:R-:W-:Y:S01]  /*2300*/  PRMT R65, R66, 0x9910, RZ ;  /* 0x0000991042417816 */ /* 0x000fe200000000ff */
[----:B------:R-:W-:Y:S01]  /*2310*/  IMAD R57, R57, 0x3, RZ ;  /* 0x0000000339397824 */ /* 0x000fe200078e02ff */
[----:B------:R-:W-:Y:S01]  /*2320*/  PRMT R76, R68, 0x9910, RZ ;  /* 0x00009910444c7816 */ /* 0x000fe200000000ff */
[----:B------:R-:W-:Y:S01]  /*2330*/  IMAD R59, R59, 0x3, RZ ;  /* 0x000000033b3b7824 */ /* 0x000fe200078e02ff */
[----:B------:R-:W-:Y:S01]  /*2340*/  LOP3.LUT R68, R67, 0xffff, RZ, 0xc0, !PT ;  /* 0x0000ffff43447812 */ /* 0x000fe200078ec0ff */
[----:B------:R-:W-:Y:S01]  /*2350*/  IMAD R65, R65, 0x3, RZ ;  /* 0x0000000341417824 */ /* 0x000fe200078e02ff */
[----:B------:R-:W-:Y:S01]  /*2360*/  LOP3.LUT R58, R57, 0xffff, RZ, 0xc0, !PT ;  /* 0x0000ffff393a7812 */ /* 0x000fe200078ec0ff */
[----:B------:R-:W-:Y:S01]  /*2370*/  IMAD R76, R76, 0x3, RZ ;  /* 0x000000034c4c7824 */ /* 0x000fe200078e02ff */
[----:B------:R-:W-:Y:S01]  /*2380*/  LOP3.LUT R59, R59, 0xffff, RZ, 0xc0, !PT ;  /* 0x0000ffff3b3b7812 */ /* 0x000fe200078ec0ff */
[----:B------:R-:W-:Y:S01]  /*2390*/  IMAD.IADD R84, R84, 0x1, R85 ;  /* 0x0000000154547824 */ /* 0x000fe200078e0255 */
[----:B------:R-:W-:Y:S01]  /*23a0*/  LOP3.LUT R66, R65, 0xffff, RZ, 0xc0, !PT ;  /* 0x0000ffff41427812 */ /* 0x000fe200078ec0ff */
[----:B------:R-:W-:Y:S01]  /*23b0*/  IMAD.IADD R57, R77, 0x1, R58 ;  /* 0x000000014d397824 */ /* 0x000fe200078e023a */
[----:B------:R-:W-:Y:S01]  /*23c0*/  LOP3.LUT R65, R76, 0xffff, RZ, 0xc0, !PT ;  /* 0x0000ffff4c417812 */ /* 0x000fe200078ec0ff */
[----:B------:R-:W-:Y:S01]  /*23d0*/  IMAD.IADD R58, R60, 0x1, R59 ;  /* 0x000000013c3a7824 */ /* 0x000fe200078e023b */
[----:B------:R-:W-:Y:S01]  /*23e0*/  ISETP.GT.U32.AND P0, PT, R106, 0x3, PT ;  /* 0x000000036a00780c */ /* 0x000fe20003f04070 */
[----:B------:R-:W-:Y:S01]  /*23f0*/  IMAD.IADD R59, R61, 0x1, R66 ;  /* 0x000000013d3b7824 */ /* 0x000fe200078e0242 */
        /* <DEDUP_REMOVED lines=13> */
[----:B------:R-:W-:Y:S01]  /*24d0*/  IMAD R10, R109, 0xe, R10 ;  /* 0x0000000e6d0a7824 */ /* 0x000fe200078e020a */
[----:B------:R-:W-:Y:S01]  /*24e0*/  LOP3.LUT R67, R66, 0xffff, RZ, 0xc0, !PT ;  /* 0x0000ffff42437812 */ /* 0x000fe200078ec0ff */
[----:B------:R-:W-:Y:S01]  /*24f0*/  IMAD R14, R107, 0xe, R14 ;  /* 0x0000000e6b0e7824 */ /* 0x000fe200078e020e */
[----:B------:R-:W-:Y:S01]  /*2500*/  LOP3.LUT R115, R115, 0x3, RZ, 0xc0, !PT ;  /* 0x0000000373737812 */ /* 0x000fe200078ec0ff */
[----:B------:R-:W-:Y:S01]  /*2510*/  IMAD.IADD R62, R62, 0x1, R63 ;  /* 0x000000013e3e7824 */ /* 0x000fe200078e023f */
[----:B------:R-:W-:Y:S01]  /*2520*/  LOP3.LUT R25, R113, 0x3, RZ, 0xc0, !PT ;  /* 0x0000000371197812 */ /* 0x000fe200078ec0ff */
[----:B------:R-:W-:Y:S01]  /*2530*/  IMAD.IADD R63, R72, 0x1, R65 ;  /* 0x00000001483f7824 */ /* 0x000fe200078e0241 */
[----:B------:R-:W-:Y:S01]  /*2540*/  LOP3.LUT R93, R93, 0x3, RZ, 0xc0, !PT ;  /* 0x000000035d5d7812 */ /* 0x000fe200078ec0ff */
[----:B------:R-:W-:Y:S01]  /*2550*/  IMAD.IADD R64, R64, 0x1, R67 ;  /* 0x0000000140407824 */ /* 0x000fe200078e0243 */
[----:B------:R-:W-:Y:S01]  /*2560*/  LOP3.LUT R68, R68, 0xffff, RZ, 0xc0, !PT ;  /* 0x0000ffff44447812 */ /* 0x000fe200078ec0ff */
[----:B------:R-:W-:Y:S01]  /*2570*/  IMAD R24, R115, 0xe, R92 ;  /* 0x0000000e73187824 */ /* 0x000fe200078e025c */
[----:B------:R-:W-:Y:S01]  /*2580*/  LOP3.LUT R66, R73, 0xffff, RZ, 0xc0, !PT ;  /* 0x0000ffff49427812 */ /* 0x000fe200078ec0ff */
[----:B------:R-:W-:Y:S01]  /*2590*/  IMAD R25, R25, 0xe, R90 ;  /* 0x0000000e19197824 */ /* 0x000fe200078e025a */
[----:B------:R-:W-:Y:S01]  /*25a0*/  PRMT R107, R81, 0x9910, RZ ;  /* 0x00009910516b7816 */ /* 0x000fe200000000ff */
[----:B------:R-:W-:Y:S01]  /*25b0*/  IMAD R36, R93, 0xe, R36 ;  /* 0x0000000e5d247824 */ /* 0x000fe200078e0224 */
[----:B------:R-:W-:Y:S01]  /*25c0*/  PRMT R108, R83, 0x9910, RZ ;  /* 0x00009910536c7816 */ /* 0x000fe200000000ff */
[----:B------:R-:W-:Y:S01]  /*25d0*/  IMAD.IADD R65, R71, 0x1, R68 ;  /* 0x0000000147417824 */ /* 0x000fe200078e0244 */
[----:B------:R-:W-:Y:S01]  /*25e0*/  PRMT R109, R84, 0x9910, RZ ;  /* 0x00009910546d7816 */ /* 0x000fe200000000ff */
[----:B------:R-:W-:Y:S01]  /*25f0*/  IMAD.IADD R66, R69, 0x1, R66 ;  /* 0x0000000145427824 */ /* 0x000fe200078e0242 */
[----:B------:R-:W-:Y:S01]  /*2600*/  PRMT R110, R78, 0x9910, RZ ;  /* 0x000099104e6e7816 */ /* 0x000fe200000000ff */
[----:B------:R-:W-:Y:S01]  /*2610*/  IMAD.MOV.U32 R67, RZ, RZ, RZ ;  /* 0x000000ffff437224 */ /* 0x000fe200078e00ff */
[----:B------:R-:W-:Y:S01]  /*2620*/  LEA R102, R3, R4, 0xa ;  /* 0x0000000403667211 */ /* 0x000fe200078e50ff */
[----:B------:R-:W-:Y:S01]  /*2630*/  IMAD.MOV.U32 R72, RZ, RZ, RZ ;  /* 0x000000ffff487224 */ /* 0x000fe200078e00ff */
[----:B------:R-:W-:Y:S01]  /*2640*/  @P1 LOP3.LUT R0, R0, 0x2000000, RZ, 0xfc, !PT ;  /* 0x0200000000001812 */ /* 0x000fe200078efcff */
[----:B------:R-:W-:Y:S01]  /*2650*/  IMAD R107, R107, 0x3, RZ ;  /* 0x000000036b6b7824 */ /* 0x000fe200078e02ff */
[----:B------:R-:W-:Y:S01]  /*2660*/  SHF.R.U32.HI R4, RZ, 0x6, R4 ;  /* 0x00000006ff047819 */ /* 0x000fe20000011604 */
[----:B------:R-:W-:Y:S01]  /*2670*/  IMAD R108, R108, 0x3, RZ ;  /* 0x000000036c6c7824 */ /* 0x000fe200078e02ff */
[----:B------:R-:W-:Y:S01]  /*2680*/  LEA R101, R2, UR4, 0x2 ;  /* 0x0000000402657c11 */ /* 0x000fe2000f8e10ff */
[----:B------:R-:W-:Y:S01]  /*2690*/  IMAD R109, R109, 0x3, RZ ;  /* 0x000000036d6d7824 */ /* 0x000fe200078e02ff */
[----:B------:R-:W-:Y:S01]  /*26a0*/  LEA R102, R102, UR4, 0x2 ;  /* 0x0000000466667c11 */ /* 0x000fe2000f8e10ff */
[----:B------:R-:W-:Y:S01]  /*26b0*/  IMAD R110, R110, 0x3, RZ ;  /* 0x000000036e6e7824 */ /* 0x000fe200078e02ff */
[----:B------:R-:W-:-:S02]  /*26c0*/  LEA R103, R103, UR5, 0x2 ;  /* 0x0000000567677c11 */ /* 0x000fc4000f8e10ff */
[----:B---3--:R-:W-:-:S07]  /*26d0*/  @P0 LOP3.LUT R0, R0, 0x1000000, RZ, 0xfc, !PT ;  /* 0x0100000000000812 */ /* 0x008fce00078efcff */
.L_x_57:
[----:B------:R-:W0:Y:S01]  /*26e0*/  S2R R74, SR_CTAID.Y ;  /* 0x00000000004a7919 */ /* 0x000e220000002600 */
[C---:B------:R-:W-:Y:S02]  /*26f0*/  IMAD R75, R2.reuse, 0xa, RZ ;  /* 0x0000000a024b7824 */ /* 0x040fe400078e02ff */
[----:B------:R-:W-:Y:S02]  /*2700*/  IMAD R84, R2, 0xa, RZ ;  /* 0x0000000a02547824 */ /* 0x000fe400078e02ff */
[----:B------:R-:W-:Y:S02]  /*2710*/  VIADD R129, R5, 0xfffffff1 ;  /* 0xfffffff105817836 */ /* 0x000fe40000000000 */
[----:B------:R-:W-:Y:S02]  /*2720*/  IMAD.MOV.U32 R135, RZ, RZ, RZ ;  /* 0x000000ffff877224 */ /* 0x000fe400078e00ff */
[----:B------:R-:W-:Y:S02]  /*2730*/  IMAD.MOV.U32 R133, RZ, RZ, RZ ;  /* 0x000000ffff857224 */ /* 0x000fe400078e00ff */
[----:B------:R-:W-:-:S02]  /*2740*/  HFMA2 R131, -RZ, RZ, 0, 0 ;  /* 0x00000000ff837431 */ /* 0x000fc400000001ff */
[----:B------:R-:W-:Y:S02]  /*2750*/  VIADD R70, R75, 0xa ;  /* 0x0000000a4b467836 */ /* 0x000fe40000000000 */
[----:B------:R-:W-:Y:S01]  /*2760*/  IMAD.MOV.U32 R137, RZ, RZ, RZ ;  /* 0x000000ffff897224 */ /* 0x000fe200078e00ff */
[----:B------:R-:W-:Y:S01]  /*2770*/  LOP3.LUT R0, R0, 0xffffffdf, RZ, 0xc0, !PT ;  /* 0xffffffdf00007812 */ /* 0x000fe200078ec0ff */
[----:B------:R-:W-:Y:S01]  /*2780*/  VIADD R71, R84, 0xa ;  /* 0x0000000a54477836 */ /* 0x000fe20000000000 */
[----:B------:R-:W-:Y:S01]  /*2790*/  SHF.R.U32.HI R68, RZ, 0x4, R70 ;  /* 0x00000004ff447819 */ /* 0x000fe20000011646 */
[----:B------:R-:W-:Y:S01]  /*27a0*/  IMAD.MOV.U32 R127, RZ, RZ, RZ ;  /* 0x000000ffff7f7224 */ /* 0x000fe200078e00ff */
[----:B------:R-:W-:Y:S01]  /*27b0*/  LOP3.LUT P6, RZ, R70, 0xe, RZ, 0xc0, !PT ;  /* 0x0000000e46ff7812 */ /* 0x000fe200078cc0ff */
[----:B------:R-:W-:Y:S01]  /*27c0*/  IMAD.MOV.U32 R123, RZ, RZ, RZ ;  /* 0x000000ffff7b7224 */ /* 0x000fe200078e00ff */
[----:B------:R-:W-:Y:S01]  /*27d0*/  LOP3.LUT R69, R68, 0x3, RZ, 0xc0, !PT ;  /* 0x0000000344457812 */ /* 0x000fe200078ec0ff */
[----:B------:R-:W-:Y:S01]  /*27e0*/  IMAD.MOV.U32 R157, RZ, RZ, 0x6 ;  /* 0x00000006ff9d7424 */ /* 0x000fe200078e00ff */
[C---:B------:R-:W-:Y:S01]  /*27f0*/  LOP3.LUT R70, R71.reuse, 0xe, RZ, 0xc0, !PT ;  /* 0x0000000e47467812 */ /* 0x040fe200078ec0ff */
[----:B------:R-:W-:Y:S01]  /*2800*/  IMAD.MOV.U32 R121, RZ, RZ, RZ ;  /* 0x000000ffff797224 */ /* 0x000fe200078e00ff */
[----:B------:R-:W-:Y:S01]  /*2810*/  LEA.HI R76, R71, R2, RZ, 0x1a ;  /* 0x00000002474c7211 */ /* 0x000fe200078fd0ff */
[----:B------:R-:W-:Y:S01]  /*2820*/  IMAD.MOV.U32 R117, RZ, RZ, RZ ;  /* 0x000000ffff757224 */ /* 0x000fe200078e00ff */
[----:B------:R-:W-:Y:S01]  /*2830*/  SHF.R.U32.HI R71, RZ, 0x4, R71 ;  /* 0x00000004ff477819 */ /* 0x000fe20000011647 */
[----:B------:R-:W-:-:S02]  /*2840*/  IMAD.IADD R79, R129, 0x1, R70 ;  /* 0x00000001814f7824 */ /* 0x000fc400078e0246 */
[----:B------:R-:W-:Y:S01]  /*2850*/  IMAD.MOV.U32 R115, RZ, RZ, RZ ;  /* 0x000000ffff737224 */ /* 0x000fe200078e00ff */
[----:B------:R-:W-:Y:S01]  /*2860*/  LOP3.LUT R73, R71, 0x3, RZ, 0xc0, !PT ;  /* 0x0000000347497812 */ /* 0x000fe200078ec0ff */
[----:B------:R-:W-:Y:S02]  /*2870*/  IMAD R70, R76, 0xc4, R79 ;  /* 0x000000c44c467824 */ /* 0x000fe400078e024f */
[----:B------:R-:W-:Y:S02]  /*2880*/  IMAD.MOV.U32 R97, RZ, RZ, RZ ;  /* 0x000000ffff617224 */ /* 0x000fe400078e00ff */
[----:B------:R-:W-:Y:S02]  /*2890*/  IMAD.MOV.U32 R93, RZ, RZ, RZ ;  /* 0x000000ffff5d7224 */ /* 0x000fe400078e00ff */
[----:B------:R-:W-:Y:S02]  /*28a0*/  IMAD.MOV.U32 R91, RZ, RZ, RZ ;  /* 0x000000ffff5b7224 */ /* 0x000fe400078e00ff */
[----:B------:R-:W-:-:S02]  /*28b0*/  IMAD.MOV.U32 R89, RZ, RZ, RZ ;  /* 0x000000ffff597224 */ /* 0x000fc400078e00ff */
[----:B------:R-:W-:Y:S01]  /*28c0*/  IMAD.MOV.U32 R87, RZ, RZ, RZ ;  /* 0x000000ffff577224 */ /* 0x000fe200078e00ff */
[----:B------:R-:W-:Y:S01]  /*28d0*/  LOP3.LUT R92, R8, 0x8, RZ, 0x3c, !PT ;  /* 0x00000008085c7812 */ /* 0x000fe200078e3cff */
[----:B0-----:R-:W-:Y:S02]  /*28e0*/  IMAD.SHL.U32 R74, R74, 0x2, RZ ;  /* 0x000000024a4a7824 */ /* 0x001fe400078e00ff */
[----:B------:R-:W-:Y:S02]  /*28f0*/  IMAD.MOV.U32 R85, RZ, RZ, RZ ;  /* 0x000000ffff557224 */ /* 0x000fe400078e00ff */
[----:B------:R-:W-:Y:S01]  /*2900*/  IMAD.MOV.U32 R139, RZ, RZ, RZ ;  /* 0x000000ffff8b7224 */ /* 0x000fe200078e00ff */
[C---:B------:R-:W-:Y:S01]  /*2910*/  LOP3.LUT P0, RZ, R69.reuse, R74, RZ, 0xfc, !PT ;  /* 0x0000004a45ff7212 */ /* 0x040fe2000780fcff */
[----:B------:R-:W-:Y:S02]  /*2920*/  IMAD.IADD R77, R69, 0x1, R74 ;  /* 0x00000001454d7824 */ /* 0x000fe400078e024a */
[----:B------:R-:W-:Y:S01]  /*2930*/  IMAD.MOV.U32 R125, RZ, RZ, RZ ;  /* 0x000000ffff7d7224 */ /* 0x000fe200078e00ff */
[----:B------:R-:W-:Y:S01]  /*2940*/  PLOP3.LUT P1, PT, P0, P6, PT, 0x2f, 0xf2 ;  /* 0x0000000000f2781c */ /* 0x000fe2000072c577 */
[----:B------:R-:W-:-:S02]  /*2950*/  IMAD R71, R73, 0xe, R70 ;  /* 0x0000000e49477824 */ /* 0x000fc400078e0246 */
[----:B------:R-:W-:Y:S01]  /*2960*/  IMAD.MOV.U32 R119, RZ, RZ, RZ ;  /* 0x000000ffff777224 */ /* 0x000fe200078e00ff */
[----:B------:R-:W-:Y:S01]  /*2970*/  ISETP.GT.U32.OR P1, PT, R77, 0xe, P1 ;  /* 0x0000000e4d00780c */ /* 0x000fe20000f24470 */
[----:B------:R-:W-:Y:S02]  /*2980*/  IMAD.MOV.U32 R155, RZ, RZ, RZ ;  /* 0x000000ffff9b7224 */ /* 0x000fe400078e00ff */
[----:B------:R-:W-:Y:S02]  /*2990*/  IMAD.MOV.U32 R113, RZ, RZ, RZ ;  /* 0x000000ffff717224 */ /* 0x000fe400078e00ff */
[----:B------:R-:W-:Y:S02]  /*29a0*/  IMAD.MOV.U32 R153, RZ, RZ, RZ ;  /* 0x000000ffff997224 */ /* 0x000fe400078e00ff */
[----:B------:R-:W-:Y:S02]  /*29b0*/  IMAD.MOV.U32 R151, RZ, RZ, RZ ;  /* 0x000000ffff977224 */ /* 0x000fe400078e00ff */
[----:B------:R-:W-:Y:S01]  /*29c0*/  IMAD.MOV.U32 R149, RZ, RZ, RZ ;  /* 0x000000ffff957224 */ /* 0x000fe200078e00ff */
[----:B------:R-:W-:Y:S01]  /*29d0*/  MOV R147, RZ ;  /* 0x000000ff00937202 */ /* 0x000fe20000000f00 */
[----:B------:R-:W-:Y:S01]  /*29e0*/  IMAD.MOV.U32 R145, RZ, RZ, RZ ;  /* 0x000000ffff917224 */ /* 0x000fe200078e00ff */
[----:B------:R-:W-:Y:S01]  /*29f0*/  BAR.SYNC.DEFER_BLOCKING 0x0 ;  /* 0x0000000000007b1d */ /* 0x000fe20000010000 */
[----:B------:R-:W-:-:S07]  /*2a00*/  @!P1 IMAD R71, R72, 0x1880, R71 ;  /* 0x0000188048479824 */ /* 0x000fce00078e0247 */
[----:B------:R-:W0:Y:S02]  /*2a10*/  @!P1 LDC.64 R68, c[0x0][0x380] ;  /* 0x0000e000ff449b82 */ /* 0x000e240000000a00 */
[----:B0-----:R-:W-:-:S04]  /*2a20*/  @!P1 IMAD.WIDE R70, R71, 0x4, R68 ;  /* 0x0000000447469825 */ /* 0x001fc800078e0244 */
[C---:B------:R-:W-:Y:S01]  /*2a30*/  IMAD R69, R2.reuse, 0xc, RZ ;  /* 0x0000000c02457824 */ /* 0x040fe200078e02ff */
[----:B------:R0:W2:Y:S03]  /*2a40*/  @!P1 LDG.E.CONSTANT R135, desc[UR8][R70.64] ;  /* 0x0000000846879981 */ /* 0x0000a6000c1e9900 */
[----:B------:R-:W-:-:S04]  /*2a50*/  IMAD R90, R2, 0xa, R69 ;  /* 0x0000000a025a7824 */ /* 0x000fc800078e0245 */
[----:B------:R-:W-:-:S05]  /*2a60*/  VIADD R82, R90, 0x4 ;  /* 0x000000045a527836 */ /* 0x000fca0000000000 */
[----:B------:R-:W-:-:S04]  /*2a70*/  LOP3.LUT P2, RZ, R82, 0xe, RZ, 0xc0, !PT ;  /* 0x0000000e52ff7812 */ /* 0x000fc8000784c0ff */
[----:B------:R-:W-:-:S04]  /*2a80*/  PLOP3.LUT P0, PT, P0, P2, PT, 0x2f, 0xf2 ;  /* 0x0000000000f2781c */ /* 0x000fc80000704577 */
[----:B------:R-:W-:Y:S01]  /*2a90*/  ISETP.GT.U32.OR P0, PT, R77, 0xe, P0 ;  /* 0x0000000e4d00780c */ /* 0x000fe20000704470 */
[----:B------:R-:W-:-:S05]  /*2aa0*/  VIADD R77, R84, 0xb ;  /* 0x0000000b544d7836 */ /* 0x000fca0000000000 */
[----:B------:R-:W-:-:S05]  /*2ab0*/  LOP3.LUT R78, R77, 0xf, RZ, 0xc0, !PT ;  /* 0x0000000f4d4e7812 */ /* 0x000fca00078ec0ff */
[----:B------:R-:W-:Y:S02]  /*2ac0*/  IMAD.IADD R77, R129, 0x1, R78 ;  /* 0x00000001814d7824 */ /* 0x000fe400078e024e */
[----:B------:R-:W1:Y:S02]  /*2ad0*/  @!P0 LDC.64 R68, c[0x0][0x380] ;  /* 0x0000e000ff448b82 */ /* 0x000e640000000a00 */
[----:B------:R-:W-:-:S04]  /*2ae0*/  IMAD R76, R76, 0xc4, R77 ;  /* 0x000000c44c4c7824 */ /* 0x000fc800078e024d */
[----:B0-----:R-:W-:-:S04]  /*2af0*/  IMAD R71, R73, 0xe, R76 ;  /* 0x0000000e49477824 */ /* 0x001fc800078e024c */
[----:B------:R-:W-:-:S04]  /*2b00*/  @!P0 IMAD R71, R72, 0x1880, R71 ;  /* 0x0000188048478824 */ /* 0x000fc800078e0247 */
[----:B-1----:R-:W-:-:S04]  /*2b10*/  @!P0 IMAD.WIDE R70, R71, 0x4, R68 ;  /* 0x0000000447468825 */ /* 0x002fc800078e0244 */
[----:B------:R-:W-:Y:S01]  /*2b20*/  VIADD R68, R75, 0xc ;  /* 0x0000000c4b447836 */ /* 0x000fe20000000000 */
[----:B------:R0:W3:Y:S01]  /*2b30*/  @!P0 LDG.E.CONSTANT R133, desc[UR8][R70.64] ;  /* 0x0000000846858981 */ /* 0x0000e2000c1e9900 */
[----:B------:R-:W-:-:S03]  /*2b40*/  VIADD R77, R84, 0xc ;  /* 0x0000000c544d7836 */ /* 0x000fc60000000000 */
[----:B------:R-:W-:Y:S02]  /*2b50*/  SHF.R.U32.HI R69, RZ, 0x4, R68 ;  /* 0x00000004ff457819 */ /* 0x000fe40000011644 */
[----:B------:R-:W-:Y:S02]  /*2b60*/  LOP3.LUT P3, RZ, R68, 0xe, RZ, 0xc0, !PT ;  /* 0x0000000e44ff7812 */ /* 0x000fe4000786c0ff */
[----:B------:R-:W-:Y:S02]  /*2b70*/  LOP3.LUT R69, R69, 0x3, RZ, 0xc0, !PT ;  /* 0x0000000345457812 */ /* 0x000fe400078ec0ff */
[----:B------:R-:W-:Y:S02]  /*2b80*/  LOP3.LUT R76, R77, 0xe, RZ, 0xc0, !PT ;  /* 0x0000000e4d4c7812 */ /* 0x000fe400078ec0ff */
[C---:B------:R-:W-:Y:S01]  /*2b90*/  LOP3.LUT P0, RZ, R69.reuse, R74, RZ, 0xfc, !PT ;  /* 0x0000004a45ff7212 */ /* 0x040fe2000780fcff */
[----:B------:R-:W-:Y:S01]  /*2ba0*/  IMAD.IADD R73, R69, 0x1, R74 ;  /* 0x0000000145497824 */ /* 0x000fe200078e024a */
[----:B0-----:R-:W-:Y:S01]  /*2bb0*/  SHF.R.U32.HI R70, RZ, 0x4, R77 ;  /* 0x00000004ff467819 */ /* 0x001fe2000001164d */
[----:B------:R-:W-:Y:S01]  /*2bc0*/  IMAD.IADD R78, R129, 0x1, R76 ;  /* 0x00000001814e7824 */ /* 0x000fe200078e024c */
[----:B------:R-:W-:-:S02]  /*2bd0*/  PLOP3.LUT P1, PT, P0, P3, PT, 0x2f, 0xf2 ;  /* 0x0000000000f2781c */ /* 0x000fc40000726577 */
[----:B------:R-:W-:Y:S02]  /*2be0*/  LOP3.LUT R76, R70, 0x3, RZ, 0xc0, !PT ;  /* 0x00000003464c7812 */ /* 0x000fe400078ec0ff */
[----:B------:R-:W-:Y:S01]  /*2bf0*/  ISETP.GT.U32.OR P1, PT, R73, 0xe, P1 ;  /* 0x0000000e4900780c */ /* 0x000fe20000f24470 */
[----:B------:R-:W-:Y:S01]  /*2c00*/  VIADD R70, R90, 0x2 ;  /* 0x000000025a467836 */ /* 0x000fe20000000000 */
[----:B------:R-:W-:-:S04]  /*2c10*/  LEA.HI R77, R77, R2, RZ, 0x1a ;  /* 0x000000024d4d7211 */ /* 0x000fc800078fd0ff */
[----:B------:R-:W-:Y:S01]  /*2c20*/  LOP3.LUT P2, RZ, R70, 0xe, RZ, 0xc0, !PT ;  /* 0x0000000e46ff7812 */ /* 0x000fe2000784c0ff */
[----:B------:R-:W-:-:S06]  /*2c30*/  IMAD R71, R77, 0xc4, R78 ;  /* 0x000000c44d477824 */ /* 0x000fcc00078e024e */
[----:B------:R-:W0:Y:S01]  /*2c40*/  @!P1 LDC.64 R68, c[0x0][0x380] ;  /* 0x0000e000ff449b82 */ /* 0x000e220000000a00 */
[----:B------:R-:W-:Y:S01]  /*2c50*/  PLOP3.LUT P0, PT, P0, P2, PT, 0x2f, 0xf2 ;  /* 0x0000000000f2781c */ /* 0x000fe20000704577 */
[----:B------:R-:W-:-:S03]  /*2c60*/  IMAD R71, R76, 0xe, R71 ;  /* 0x0000000e4c477824 */ /* 0x000fc600078e0247 */
[----:B------:R-:W-:Y:S01]  /*2c70*/  ISETP.GT.U32.OR P0, PT, R73, 0xe, P0 ;  /* 0x0000000e4900780c */ /* 0x000fe20000704470 */
[----:B------:R-:W-:Y:S02]  /*2c80*/  @!P1 IMAD R71, R72, 0x1880, R71 ;  /* 0x0000188048479824 */ /* 0x000fe400078e0247 */
[----:B------:R-:W-:-:S05]  /*2c90*/  VIADD R73, R84, 0xd ;  /* 0x0000000d54497836 */ /* 0x000fca0000000000 */
[----:B------:R-:W-:Y:S01]  /*2ca0*/  LOP3.LUT R78, R73, 0xf, RZ, 0xc0, !PT ;  /* 0x0000000f494e7812 */ /* 0x000fe200078ec0ff */
[----:B0-----:R-:W-:-:S04]  /*2cb0*/  @!P1 IMAD.WIDE R68, R71, 0x4, R68 ;  /* 0x0000000447449825 */ /* 0x001fc800078e0244 */
[----:B------:R-:W0:Y:S01]  /*2cc0*/  @!P0 LDC.64 R70, c[0x0][0x380] ;  /* 0x0000e000ff468b82 */ /* 0x000e220000000a00 */
[----:B------:R-:W-:Y:S01]  /*2cd0*/  IMAD.IADD R78, R129, 0x1, R78 ;  /* 0x00000001814e7824 */ /* 0x000fe200078e024e */
[----:B------:R1:W4:Y:S03]  /*2ce0*/  @!P1 LDG.E.CONSTANT R131, desc[UR8][R68.64] ;  /* 0x0000000844839981 */ /* 0x000326000c1e9900 */
[----:B------:R-:W-:-:S04]  /*2cf0*/  IMAD R77, R77, 0xc4, R78 ;  /* 0x000000c44d4d7824 */ /* 0x000fc800078e024e */
[----:B------:R-:W-:Y:S02]  /*2d00*/  IMAD R77, R76, 0xe, R77 ;  /* 0x0000000e4c4d7824 */ /* 0x000fe400078e024d */
[----:B------:R-:W-:Y:S02]  /*2d10*/  VIADD R76, R75, 0xe ;  /* 0x0000000e4b4c7836 */ /* 0x000fe40000000000 */
[----:B-1----:R-:W-:-:S03]  /*2d20*/  @!P0 IMAD R69, R72, 0x1880, R77 ;  /* 0x0000188048458824 */ /* 0x002fc600078e024d */
[----:B------:R-:W-:Y:S01]  /*2d30*/  SHF.R.U32.HI R68, RZ, 0x4, R76 ;  /* 0x00000004ff447819 */ /* 0x000fe2000001164c */
[----:B0-----:R-:W-:-:S03]  /*2d40*/  @!P0 IMAD.WIDE R70, R69, 0x4, R70 ;  /* 0x0000000445468825 */ /* 0x001fc600078e0246 */
[----:B------:R-:W-:Y:S02]  /*2d50*/  LOP3.LUT R69, R68, 0x3, RZ, 0xc0, !PT ;  /* 0x0000000344457812 */ /* 0x000fe400078ec0ff */
[----:B------:R-:W-:Y:S01]  /*2d60*/  LOP3.LUT P4, RZ, R76, 0xe, RZ, 0xc0, !PT ;  /* 0x0000000e4cff7812 */ /* 0x000fe2000788c0ff */
[----:B------:R0:W5:Y:S01]  /*2d70*/  @!P0 LDG.E.CONSTANT R137, desc[UR8][R70.64] ;  /* 0x0000000846898981 */ /* 0x000162000c1e9900 */
[C---:B------:R-:W-:Y:S01]  /*2d80*/  LOP3.LUT P0, RZ, R69.reuse, R74, RZ, 0xfc, !PT ;  /* 0x0000004a45ff7212 */ /* 0x040fe2000780fcff */
[----:B------:R-:W-:Y:S02]  /*2d90*/  IMAD.IADD R73, R69, 0x1, R74 ;  /* 0x0000000145497824 */ /* 0x000fe400078e024a */
[----:B------:R-:W-:Y:S01]  /*2da0*/  VIADD R77, R84, 0xe ;  /* 0x0000000e544d7836 */ /* 0x000fe20000000000 */
[----:B------:R-:W-:-:S04]  /*2db0*/  PLOP3.LUT P1, PT, P0, P4, PT, 0x2f, 0xf2 ;  /* 0x0000000000f2781c */ /* 0x000fc80000728577 */
[----:B------:R-:W-:Y:S02]  /*2dc0*/  ISETP.GT.U32.OR P1, PT, R73, 0xe, P1 ;  /* 0x0000000e4900780c */ /* 0x000fe40000f24470 */
[C---:B------:R-:W-:Y:S02]  /*2dd0*/  LOP3.LUT R78, R77.reuse, 0xe, RZ, 0xc0, !PT ;  /* 0x0000000e4d4e7812 */ /* 0x040fe400078ec0ff */
[----:B0-----:R-:W-:Y:S02]  /*2de0*/  SHF.R.U32.HI R70, RZ, 0x4, R77 ;  /* 0x00000004ff467819 */ /* 0x001fe4000001164d */
[----:B------:R-:W-:Y:S01]  /*2df0*/  LEA.HI R80, R77, R2, RZ, 0x1a ;  /* 0x000000024d507211 */ /* 0x000fe200078fd0ff */
[----:B------:R-:W-:Y:S01]  /*2e00*/  IMAD R77, R2, 0x6, RZ ;  /* 0x00000006024d7824 */ /* 0x000fe200078e02ff */
[----:B------:R-:W-:Y:S01]  /*2e10*/  @P4 LOP3.LUT R0, R0, 0x20, RZ, 0xfc, !PT ;  /* 0x0000002000004812 */ /* 0x000fe200078efcff */
[----:B------:R-:W-:Y:S01]  /*2e20*/  IMAD.IADD R71, R129, 0x1, R78 ;  /* 0x0000000181477824 */ /* 0x000fe200078e024e */
[----:B------:R-:W-:-:S03]  /*2e30*/  LOP3.LUT R78, R70, 0x3, RZ, 0xc0, !PT ;  /* 0x00000003464e7812 */ /* 0x000fc600078ec0ff */
[----:B------:R-:W0:Y:S01]  /*2e40*/  @!P1 LDC.64 R68, c[0x0][0x380] ;  /* 0x0000e000ff449b82 */ /* 0x000e220000000a00 */
[----:B------:R-:W-:Y:S01]  /*2e50*/  LOP3.LUT P4, RZ, R77, 0xe, RZ, 0xc0, !PT ;  /* 0x0000000e4dff7812 */ /* 0x000fe2000788c0ff */
[----:B------:R-:W-:-:S03]  /*2e60*/  IMAD R71, R80, 0xc4, R71 ;  /* 0x000000c450477824 */ /* 0x000fc600078e0247 */
        /* <DEDUP_REMOVED lines=9> */
[----:B------:R1:W4:Y:S01]  /*2f00*/  @!P1 LDG.E.CONSTANT R127, desc[UR8][R68.64] ;  /* 0x00000008447f9981 */ /* 0x000322000c1e9900 */
[----:B------:R-:W-:Y:S02]  /*2f10*/  LOP3.LUT R0, R0, 0xffffffbf, RZ, 0xc0, !PT ;  /* 0xffffffbf00007812 */ /* 0x000fe400078ec0ff */
[----:B------:R-:W-:Y:S02]  /*2f20*/  IMAD R73, R80, 0xc4, R73 ;  /* 0x000000c450497824 */ /* 0x000fe400078e0249 */
[----:B------:R-:W-:Y:S02]  /*2f30*/  @P4 LOP3.LUT R0, R0, 0x40, RZ, 0xfc, !PT ;  /* 0x0000004000004812 */ /* 0x000fe400078efcff */
[----:B------:R-:W-:-:S04]  /*2f40*/  IMAD R73, R78, 0xe, R73 ;  /* 0x0000000e4e497824 */ /* 0x000fc800078e0249 */
[----:B-1----:R-:W-:-:S04]  /*2f50*/  @!P0 IMAD R69, R72, 0x1880, R73 ;  /* 0x0000188048458824 */ /* 0x002fc800078e0249 */
[----:B0-----:R-:W-:-:S04]  /*2f60*/  @!P0 IMAD.WIDE R70, R69, 0x4, R70 ;  /* 0x0000000445468825 */ /* 0x001fc800078e0246 */
[----:B------:R-:W-:Y:S01]  /*2f70*/  VIADD R69, R75, 0x10 ;  /* 0x000000104b457836 */ /* 0x000fe20000000000 */
[----:B------:R0:W4:Y:S04]  /*2f80*/  @!P0 LDG.E.CONSTANT R123, desc[UR8][R70.64] ;  /* 0x00000008467b8981 */ /* 0x000128000c1e9900 */
[----:B------:R-:W-:-:S04]  /*2f90*/  SHF.R.U32.HI R68, RZ, 0x4, R69 ;  /* 0x00000004ff447819 */ /* 0x000fc80000011645 */
[----:B------:R-:W-:-:S04]  /*2fa0*/  LOP3.LUT R73, R68, 0x3, RZ, 0xc0, !PT ;  /* 0x0000000344497812 */ /* 0x000fc800078ec0ff */
[----:B------:R-:W-:Y:S01]  /*2fb0*/  LOP3.LUT P0, RZ, R73, R74, RZ, 0xfc, !PT ;  /* 0x0000004a49ff7212 */ /* 0x000fe2000780fcff */
[----:B------:R-:W-:-:S03]  /*2fc0*/  IMAD.IADD R68, R74, 0x1, R73 ;  /* 0x000000014a447824 */ /* 0x000fc600078e0249 */
[----:B------:R-:W-:-:S04]  /*2fd0*/  ISETP.EQ.OR P0, PT, R8, RZ, !P0 ;  /* 0x000000ff0800720c */ /* 0x000fc80004702670 */
[----:B------:R-:W-:-:S13]  /*2fe0*/  ISETP.GT.U32.OR P0, PT, R68, 0xe, P0 ;  /* 0x0000000e4400780c */ /* 0x000fda0000704470 */
[----:B------:R-:W-:Y:S01]  /*2ff0*/  @!P0 LEA.HI R78, R69, R2, RZ, 0x1a ;  /* 0x00000002454e8211 */ /* 0x000fe200078fd0ff */
[----:B------:R-:W-:Y:S01]  /*3000*/  @!P0 IMAD.IADD R81, R8, 0x1, R5 ;  /* 0x0000000108518824 */ /* 0x000fe200078e0205 */
[----:B------:R-:W1:Y:S03]  /*3010*/  @!P0 LDC.64 R68, c[0x0][0x380] ;  /* 0x0000e000ff448b82 */ /* 0x000e660000000a00 */
[----:B------:R-:W-:-:S04]  /*3020*/  @!P0 IMAD R78, R78, 0xc4, R81 ;  /* 0x000000c44e4e8824 */ /* 0x000fc800078e0251 */
[----:B------:R-:W-:Y:S02]  /*3030*/  @!P0 IMAD R73, R73, 0xe, R78 ;  /* 0x0000000e49498824 */ /* 0x000fe400078e024e */
[----:B0-----:R-:W-:Y:S02]  /*3040*/  VIADD R70, R75, 0x11 ;  /* 0x000000114b467836 */ /* 0x001fe40000000000 */
[----:B------:R-:W-:-:S04]  /*3050*/  @!P0 IMAD R73, R72, 0x1880, R73 ;  /* 0x0000188048498824 */ /* 0x000fc800078e0249 */
[----:B------:R-:W-:Y:S01]  /*3060*/  @!P0 VIADD R73, R73, 0xfffffff1 ;  /* 0xfffffff149498836 */ /* 0x000fe20000000000 */
[----:B------:R-:W-:Y:S01]  /*3070*/  SHF.R.U32.HI R70, RZ, 0x4, R70 ;  /* 0x00000004ff467819 */ /* 0x000fe20000011646 */
[----:B------:R-:W-:-:S03]  /*3080*/  IMAD R78, R2, R157, 0xe ;  /* 0x0000000e024e7424 */ /* 0x000fc600078e029d */
[----:B------:R-:W-:Y:S01]  /*3090*/  LOP3.LUT R71, R70, 0x3, RZ, 0xc0, !PT ;  /* 0x0000000346477812 */ /* 0x000fe200078ec0ff */
[----:B-1----:R-:W-:Y:S01]  /*30a0*/  @!P0 IMAD.WIDE R68, R73, 0x4, R68 ;  /* 0x0000000449448825 */ /* 0x002fe200078e0244 */
[----:B------:R-:W-:-:S04]  /*30b0*/  LOP3.LUT P1, RZ, R78, 0xe, RZ, 0xc0, !PT ;  /* 0x0000000e4eff7812 */ /* 0x000fc8000782c0ff */
[----:B------:R0:W4:Y:S01]  /*30c0*/  @!P0 LDG.E.CONSTANT R121, desc[UR8][R68.64] ;  /* 0x0000000844798981 */ /* 0x000122000c1e9900 */
[CC--:B------:R-:W-:Y:S02]  /*30d0*/  LOP3.LUT P0, RZ, R71.reuse, R74.reuse, RZ, 0xfc, !PT ;  /* 0x0000004a47ff7212 */ /* 0x0c0fe4000780fcff */
[----:B------:R-:W-:Y:S02]  /*30e0*/  IADD3 R70, PT, PT, R71, R74, RZ ;  /* 0x0000004a47467210 */ /* 0x000fe40007ffe0ff */
[----:B------:R-:W-:Y:S02]  /*30f0*/  PLOP3.LUT P0, PT, P0, P1, PT, 0x2f, 0xf2 ;  /* 0x0000000000f2781c */ /* 0x000fe40000702577 */
[----:B------:R-:W-:Y:S02]  /*3100*/  LOP3.LUT R0, R0, 0xfffffdff, RZ, 0xc0, !PT ;  /* 0xfffffdff00007812 */ /* 0x000fe400078ec0ff */
[----:B------:R-:W-:Y:S01]  /*3110*/  ISETP.GT.U32.OR P0, PT, R70, 0xe, P0 ;  /* 0x0000000e4600780c */ /* 0x000fe20000704470 */
[----:B0-----:R-:W-:Y:S01]  /*3120*/  VIADD R68, R84, 0x1 ;  /* 0x0000000154447836 */ /* 0x001fe20000000000 */
[----:B------:R-:W-:Y:S01]  /*3130*/  @P1 LOP3.LUT R0, R0, 0x200, RZ, 0xfc, !PT ;  /* 0x0000020000001812 */ /* 0x000fe200078efcff */
[----:B------:R-:W-:-:S03]  /*3140*/  VIADD R69, R84, 0x11 ;  /* 0x0000001154457836 */ /* 0x000fc60000000000 */
[----:B------:R-:W-:Y:S02]  /*3150*/  LOP3.LUT R68, R68, 0xf, RZ, 0xc0, !PT ;  /* 0x0000000f44447812 */ /* 0x000fe400078ec0ff */
[----:B------:R-:W-:Y:S02]  /*3160*/  SHF.R.U32.HI R73, RZ, 0x4, R69 ;  /* 0x00000004ff497819 */ /* 0x000fe40000011645 */
[----:B------:R-:W-:Y:S01]  /*3170*/  LEA.HI R69, R69, R2, RZ, 0x1a ;  /* 0x0000000245457211 */ /* 0x000fe200078fd0ff */
[----:B------:R-:W-:Y:S01]  /*3180*/  IMAD.IADD R68, R129, 0x1, R68 ;  /* 0x0000000181447824 */ /* 0x000fe200078e0244 */
[----:B------:R-:W-:Y:S01]  /*3190*/  LOP3.LUT R73, R73, 0x3, RZ, 0xc0, !PT ;  /* 0x0000000349497812 */ /* 0x000fe200078ec0ff */
[----:B------:R-:W0:Y:S02]  /*31a0*/  @!P0 LDC.64 R70, c[0x0][0x380] ;  /* 0x0000e000ff468b82 */ /* 0x000e240000000a00 */
[----:B------:R-:W-:-:S04]  /*31b0*/  IMAD R68, R69, 0xc4, R68 ;  /* 0x000000c445447824 */ /* 0x000fc800078e0244 */
[----:B------:R-:W-:Y:S02]  /*31c0*/  IMAD R69, R73, 0xe, R68 ;  /* 0x0000000e49457824 */ /* 0x000fe400078e0244 */
[----:B------:R-:W-:Y:S02]  /*31d0*/  VIADD R68, R75, 0x12 ;  /* 0x000000124b447836 */ /* 0x000fe40000000000 */
[----:B------:R-:W-:-:S03]  /*31e0*/  @!P0 IMAD R69, R72, 0x1880, R69 ;  /* 0x0000188048458824 */ /* 0x000fc600078e0245 */
[----:B------:R-:W-:Y:S02]  /*31f0*/  SHF.R.U32.HI R68, RZ, 0x4, R68 ;  /* 0x00000004ff447819 */ /* 0x000fe40000011644 */
[----:B------:R-:W-:Y:S01]  /*3200*/  LOP3.LUT P1, RZ, R111, 0xe, RZ, 0xc0, !PT ;  /* 0x0000000e6fff7812 */ /* 0x000fe2000782c0ff */
[----:B0-----:R-:W-:Y:S01]  /*3210*/  @!P0 IMAD.WIDE R70, R69, 0x4, R70 ;  /* 0x0000000445468825 */ /* 0x001fe200078e0246 */
[----:B------:R-:W-:-:S04]  /*3220*/  LOP3.LUT R69, R68, 0x3, RZ, 0xc0, !PT ;  /* 0x0000000344457812 */ /* 0x000fc800078ec0ff */
[----:B------:R0:W4:Y:S01]  /*3230*/  @!P0 LDG.E.CONSTANT R117, desc[UR8][R70.64] ;  /* 0x0000000846758981 */ /* 0x000122000c1e9900 */
[C---:B------:R-:W-:Y:S01]  /*3240*/  LOP3.LUT P0, RZ, R69.reuse, R74, RZ, 0xfc, !PT ;  /* 0x0000004a45ff7212 */ /* 0x040fe2000780fcff */
[----:B------:R-:W-:-:S03]  /*3250*/  IMAD.IADD R68, R69, 0x1, R74 ;  /* 0x0000000145447824 */ /* 0x000fc600078e024a */
[----:B------:R-:W-:-:S04]  /*3260*/  PLOP3.LUT P0, PT, P0, P1, PT, 0x2f, 0xf2 ;  /* 0x0000000000f2781c */ /* 0x000fc80000702577 */
[----:B------:R-:W-:-:S13]  /*3270*/  ISETP.GT.U32.OR P0, PT, R68, 0xe, P0 ;  /* 0x0000000e4400780c */ /* 0x000fda0000704470 */
[----:B------:R-:W1:Y:S01]  /*3280*/  @!P0 LDC.64 R68, c[0x0][0x380] ;  /* 0x0000e000ff448b82 */ /* 0x000e620000000a00 */
[----:B0-----:R-:W-:Y:S02]  /*3290*/  VIADD R70, R75, 0x13 ;  /* 0x000000134b467836 */ /* 0x001fe40000000000 */
[----:B------:R-:W-:-:S03]  /*32a0*/  @!P0 IMAD R73, R72, 0x1880, R33 ;  /* 0x0000188048498824 */ /* 0x000fc600078e0221 */
[----:B------:R-:W-:Y:S01]  /*32b0*/  SHF.R.U32.HI R70, RZ, 0x4, R70 ;  /* 0x00000004ff467819 */ /* 0x000fe20000011646 */
[----:B------:R-:W-:-:S05]  /*32c0*/  VIADD R71, R77, 0xc ;  /* 0x0000000c4d477836 */ /* 0x000fca0000000000 */
[----:B------:R-:W-:Y:S01]  /*32d0*/  LOP3.LUT P5, RZ, R71, 0xe, RZ, 0xc0, !PT ;  /* 0x0000000e47ff7812 */ /* 0x000fe200078ac0ff */
[----:B-1----:R-:W-:Y:S01]  /*32e0*/  @!P0 IMAD.WIDE R68, R73, 0x4, R68 ;  /* 0x0000000449448825 */ /* 0x002fe200078e0244 */
[----:B------:R-:W-:-:S04]  /*32f0*/  LOP3.LUT R73, R70, 0x3, RZ, 0xc0, !PT ;  /* 0x0000000346497812 */ /* 0x000fc800078ec0ff */
[----:B------:R0:W4:Y:S01]  /*3300*/  @!P0 LDG.E.CONSTANT R115, desc[UR8][R68.64] ;  /* 0x0000000844738981 */ /* 0x000122000c1e9900 */
[C---:B------:R-:W-:Y:S01]  /*3310*/  LOP3.LUT P0, RZ, R73.reuse, R74, RZ, 0xfc, !PT ;  /* 0x0000004a49ff7212 */ /* 0x040fe2000780fcff */
[----:B------:R-:W-:Y:S01]  /*3320*/  IMAD.IADD R70, R73, 0x1, R74 ;  /* 0x0000000149467824 */ /* 0x000fe200078e024a */
[----:B------:R-:W-:Y:S01]  /*3330*/  LOP3.LUT P1, RZ, R7, 0xe, RZ, 0xc0, !PT ;  /* 0x0000000e07ff7812 */ /* 0x000fe2000782c0ff */
[----:B------:R-:W-:Y:S01]  /*3340*/  VIADD R73, R84, 0x3 ;  /* 0x0000000354497836 */ /* 0x000fe20000000000 */
[----:B------:R-:W-:Y:S01]  /*3350*/  PLOP3.LUT P0, PT, P0, P5, PT, 0x2f, 0xf2 ;  /* 0x0000000000f2781c */ /* 0x000fe2000070a577 */
[----:B------:R-:W-:Y:S01]  /*3360*/  VIADD R83, R77, 0xa ;  /* 0x0000000a4d537836 */ /* 0x000fe20000000000 */
[----:B------:R-:W-:Y:S02]  /*3370*/  P2R R88, PR, RZ, 0x20 ;  /* 0x00000020ff587803 */ /* 0x000fe40000000000 */
[----:B------:R-:W-:Y:S01]  /*3380*/  ISETP.GT.U32.OR P0, PT, R70, 0xe, P0 ;  /* 0x0000000e4600780c */ /* 0x000fe20000704470 */
[----:B0-----:R-:W-:Y:S01]  /*3390*/  VIADD R69, R84, 0x13 ;  /* 0x0000001354457836 */ /* 0x001fe20000000000 */
[----:B------:R-:W-:-:S04]  /*33a0*/  LOP3.LUT R68, R73, 0xf, RZ, 0xc0, !PT ;  /* 0x0000000f49447812 */ /* 0x000fc800078ec0ff */
[----:B------:R-:W-:Y:S01]  /*33b0*/  SHF.R.U32.HI R73, RZ, 0x4, R69 ;  /* 0x00000004ff497819 */ /* 0x000fe20000011645 */
[----:B------:R-:W-:Y:S01]  /*33c0*/  IMAD.IADD R68, R129, 0x1, R68 ;  /* 0x0000000181447824 */ /* 0x000fe200078e0244 */
[----:B------:R-:W-:Y:S02]  /*33d0*/  LEA.HI R69, R69, R2, RZ, 0x1a ;  /* 0x0000000245457211 */ /* 0x000fe400078fd0ff */
[----:B------:R-:W-:-:S03]  /*33e0*/  LOP3.LUT R73, R73, 0x3, RZ, 0xc0, !PT ;  /* 0x0000000349497812 */ /* 0x000fc600078ec0ff */
[----:B------:R-:W0:Y:S01]  /*33f0*/  @!P0 LDC.64 R70, c[0x0][0x380] ;  /* 0x0000e000ff468b82 */ /* 0x000e220000000a00 */
[----:B------:R-:W-:-:S04]  /*3400*/  IMAD R68, R69, 0xc4, R68 ;  /* 0x000000c445447824 */ /* 0x000fc800078e0244 */
[----:B------:R-:W-:Y:S02]  /*3410*/  IMAD R69, R73, 0xe, R68 ;  /* 0x0000000e49457824 */ /* 0x000fe400078e0244 */
[----:B------:R-:W-:Y:S02]  /*3420*/  VIADD R68, R75, 0x14 ;  /* 0x000000144b447836 */ /* 0x000fe40000000000 */
[----:B------:R-:W-:-:S03]  /*3430*/  @!P0 IMAD R69, R72, 0x1880, R69 ;  /* 0x0000188048458824 */ /* 0x000fc600078e0245 */
[----:B------:R-:W-:Y:S01]  /*3440*/  SHF.R.U32.HI R68, RZ, 0x4, R68 ;  /* 0x00000004ff447819 */ /* 0x000fe20000011644 */
[----:B0-----:R-:W-:-:S03]  /*3450*/  @!P0 IMAD.WIDE R70, R69, 0x4, R70 ;  /* 0x0000000445468825 */ /* 0x001fc600078e0246 */
[----:B------:R-:W-:Y:S02]  /*3460*/  LOP3.LUT R69, R68, 0x3, RZ, 0xc0, !PT ;  /* 0x0000000344457812 */ /* 0x000fe400078ec0ff */
[----:B------:R0:W4:Y:S02]  /*3470*/  @!P0 LDG.E.CONSTANT R97, desc[UR8][R70.64] ;  /* 0x0000000846618981 */ /* 0x000124000c1e9900 */
[C---:B------:R-:W-:Y:S01]  /*3480*/  LOP3.LUT P0, RZ, R69.reuse, R74, RZ, 0xfc, !PT ;  /* 0x0000004a45ff7212 */ /* 0x040fe2000780fcff */
[----:B------:R-:W-:-:S03]  /*3490*/  IMAD.IADD R68, R69, 0x1, R74 ;  /* 0x0000000145447824 */ /* 0x000fc600078e024a */
[----:B------:R-:W-:-:S04]  /*34a0*/  PLOP3.LUT P0, PT, P0, P1, PT, 0x2f, 0xf2 ;  /* 0x0000000000f2781c */ /* 0x000fc80000702577 */
[----:B------:R-:W-:-:S13]  /*34b0*/  ISETP.GT.U32.OR P0, PT, R68, 0xe, P0 ;  /* 0x0000000e4400780c */ /* 0x000fda0000704470 */
[----:B------:R-:W1:Y:S01]  /*34c0*/  @!P0 LDC.64 R68, c[0x0][0x380] ;  /* 0x0000e000ff448b82 */ /* 0x000e620000000a00 */
[----:B0-----:R-:W-:Y:S02]  /*34d0*/  VIADD R70, R75, 0x15 ;  /* 0x000000154b467836 */ /* 0x001fe40000000000 */
[----:B------:R-:W-:-:S03]  /*34e0*/  @!P0 IMAD R73, R72, 0x1880, R36 ;  /* 0x0000188048498824 */ /* 0x000fc600078e0224 */
[----:B------:R-:W-:-:S04]  /*34f0*/  SHF.R.U32.HI R70, RZ, 0x4, R70 ;  /* 0x00000004ff467819 */ /* 0x000fc80000011646 */
[----:B------:R-:W-:Y:S02]  /*3500*/  LOP3.LUT R71, R70, 0x3, RZ, 0xc0, !PT ;  /* 0x0000000346477812 */ /* 0x000fe400078ec0ff */
[----:B------:R-:W-:Y:S02]  /*3510*/  LOP3.LUT P4, RZ, R83, 0xe, RZ, 0xc0, !PT ;  /* 0x0000000e53ff7812 */ /* 0x000fe4000788c0ff */
[----:B------:R-:W-:Y:S01]  /*3520*/  IADD3 R70, PT, PT, R71, R74, RZ ;  /* 0x0000004a47467210 */ /* 0x000fe20007ffe0ff */
[----:B-1----:R-:W-:-:S05]  /*3530*/  @!P0 IMAD.WIDE R68, R73, 0x4, R68 ;  /* 0x0000000449448825 */ /* 0x002fca00078e0244 */
[----:B------:R0:W4:Y:S01]  /*3540*/  @!P0 LDG.E.CONSTANT R93, desc[UR8][R68.64] ;  /* 0x00000008445d8981 */ /* 0x000122000c1e9900 */
[----:B------:R-:W-:Y:S01]  /*3550*/  LOP3.LUT P0, RZ, R71, R74, RZ, 0xfc, !PT ;  /* 0x0000004a47ff7212 */ /* 0x000fe2000780fcff */
[----:B------:R-:W-:-:S03]  /*3560*/  VIADD R73, R84, 0x5 ;  /* 0x0000000554497836 */ /* 0x000fc60000000000 */
[----:B------:R-:W-:-:S04]  /*3570*/  PLOP3.LUT P0, PT, P0, P4, PT, 0x2f, 0xf2 ;  /* 0x0000000000f2781c */ /* 0x000fc80000708577 */
        /* <DEDUP_REMOVED lines=26> */
[----:B------:R-:W-:-:S03]  /*3720*/  LOP3.LUT R81, R77, 0xe, RZ, 0xc0, !PT ;  /* 0x0000000e4d517812 */ /* 0x000fc600078ec0ff */
[----:B------:R-:W-:Y:S02]  /*3730*/  IMAD.IADD R70, R71, 0x1, R74 ;  /* 0x0000000147467824 */ /* 0x000fe400078e024a */
[----:B-1----:R-:W-:-:S05]  /*3740*/  @!P0 IMAD.WIDE R68, R73, 0x4, R68 ;  /* 0x0000000449448825 */ /* 0x002fca00078e0244 */
[----:B------:R0:W4:Y:S01]  /*3750*/  @!P0 LDG.E.CONSTANT R89, desc[UR8][R68.64] ;  /* 0x0000000844598981 */ /* 0x000122000c1e9900 */
[----:B------:R-:W-:Y:S01]  /*3760*/  LOP3.LUT P0, RZ, R71, R74, RZ, 0xfc, !PT ;  /* 0x0000004a47ff7212 */ /* 0x000fe2000780fcff */
[----:B------:R-:W-:-:S03]  /*3770*/  VIADD R73, R84, 0x7 ;  /* 0x0000000754497836 */ /* 0x000fc60000000000 */
[----:B------:R-:W-:-:S04]  /*3780*/  ISETP.EQ.OR P0, PT, R81, 0x8, !P0 ;  /* 0x000000085100780c */ /* 0x000fc80004702670 */
        /* <DEDUP_REMOVED lines=17> */
[----:B------:R-:W-:Y:S02]  /*38a0*/  IMAD.IADD R68, R69, 0x1, R74 ;  /* 0x0000000145447824 */ /* 0x000fe400078e024a */
[----:B------:R-:W-:Y:S01]  /*38b0*/  VIADD R73, R84, 0x18 ;  /* 0x0000001854497836 */ /* 0x000fe20000000000 */
[----:B------:R-:W-:Y:S01]  /*38c0*/  ISETP.EQ.OR P0, PT, R8, 0x8, !P0 ;  /* 0x000000080800780c */ /* 0x000fe20004702670 */
[----:B------:R-:W-:-:S03]  /*38d0*/  IMAD.IADD R86, R129, 0x1, R92 ;  /* 0x0000000181567824 */ /* 0x000fc600078e025c */
[----:B------:R-:W-:Y:S02]  /*38e0*/  ISETP.GT.U32.OR P0, PT, R68, 0xe, P0 ;  /* 0x0000000e4400780c */ /* 0x000fe40000704470 */
[----:B0-----:R-:W-:Y:S02]  /*38f0*/  SHF.R.U32.HI R70, RZ, 0x4, R73 ;  /* 0x00000004ff467819 */ /* 0x001fe40000011649 */
[----:B------:R-:W-:Y:S02]  /*3900*/  LEA.HI R73, R73, R2, RZ, 0x1a ;  /* 0x0000000249497211 */ /* 0x000fe400078fd0ff */
[----:B------:R-:W-:-:S03]  /*3910*/  LOP3.LUT R70, R70, 0x3, RZ, 0xc0, !PT ;  /* 0x0000000346467812 */ /* 0x000fc600078ec0ff */
[----:B------:R-:W-:-:S04]  /*3920*/  IMAD R73, R73, 0xc4, R86 ;  /* 0x000000c449497824 */ /* 0x000fc800078e0256 */
[----:B------:R-:W0:Y:S01]  /*3930*/  @!P0 LDC.64 R68, c[0x0][0x380] ;  /* 0x0000e000ff448b82 */ /* 0x000e220000000a00 */
[----:B------:R-:W-:Y:S01]  /*3940*/  IMAD R71, R70, 0xe, R73 ;  /* 0x0000000e46477824 */ /* 0x000fe200078e0249 */
[----:B------:R-:W-:-:S03]  /*3950*/  IADD3 R70, PT, PT, R75, 0x19, RZ ;  /* 0x000000194b467810 */ /* 0x000fc60007ffe0ff */
[----:B------:R-:W-:Y:S01]  /*3960*/  @!P0 IMAD R71, R72, 0x1880, R71 ;  /* 0x0000188048478824 */ /* 0x000fe200078e0247 */
[----:B------:R-:W-:Y:S01]  /*3970*/  SHF.R.U32.HI R70, RZ, 0x4, R70 ;  /* 0x00000004ff467819 */ /* 0x000fe20000011646 */
[----:B------:R-:W-:-:S05]  /*3980*/  VIADD R90, R90, 0x6 ;  /* 0x000000065a5a7836 */ /* 0x000fca0000000000 */
[----:B------:R-:W-:Y:S01]  /*3990*/  LOP3.LUT P5, RZ, R90, 0xe, RZ, 0xc0, !PT ;  /* 0x0000000e5aff7812 */ /* 0x000fe200078ac0ff */
[----:B0-----:R-:W-:Y:S01]  /*39a0*/  @!P0 IMAD.WIDE R68, R71, 0x4, R68 ;  /* 0x0000000447448825 */ /* 0x001fe200078e0244 */
[----:B------:R-:W-:-:S04]  /*39b0*/  LOP3.LUT R71, R70, 0x3, RZ, 0xc0, !PT ;  /* 0x0000000346477812 */ /* 0x000fc800078ec0ff */
[----:B------:R0:W4:Y:S01]  /*39c0*/  @!P0 LDG.E.CONSTANT R85, desc[UR8][R68.64] ;  /* 0x0000000844558981 */ /* 0x000122000c1e9900 */
[C---:B------:R-:W-:Y:S01]  /*39d0*/  LOP3.LUT P0, RZ, R71.reuse, R74, RZ, 0xfc, !PT ;  /* 0x0000004a47ff7212 */ /* 0x040fe2000780fcff */
[----:B------:R-:W-:Y:S02]  /*39e0*/  IMAD.IADD R70, R71, 0x1, R74 ;  /* 0x0000000147467824 */ /* 0x000fe400078e024a */
[----:B------:R-:W-:Y:S01]  /*39f0*/  VIADD R71, R84, 0x19 ;  /* 0x0000001954477836 */ /* 0x000fe20000000000 */
[----:B------:R-:W-:-:S04]  /*3a00*/  PLOP3.LUT P0, PT, P0, P5, PT, 0x2f, 0xf2 ;  /* 0x0000000000f2781c */ /* 0x000fc8000070a577 */
[----:B------:R-:W-:Y:S01]  /*3a10*/  ISETP.GT.U32.OR P0, PT, R70, 0xe, P0 ;  /* 0x0000000e4600780c */ /* 0x000fe20000704470 */
[----:B------:R-:W-:Y:S01]  /*3a20*/  VIADD R70, R84, 0x9 ;  /* 0x0000000954467836 */ /* 0x000fe20000000000 */
[----:B------:R-:W-:Y:S02]  /*3a30*/  SHF.R.U32.HI R73, RZ, 0x4, R71 ;  /* 0x00000004ff497819 */ /* 0x000fe40000011647 */
[----:B------:R-:W-:Y:S02]  /*3a40*/  LEA.HI R71, R71, R2, RZ, 0x1a ;  /* 0x0000000247477211 */ /* 0x000fe400078fd0ff */
[----:B------:R-:W-:Y:S02]  /*3a50*/  LOP3.LUT R70, R70, 0xf, RZ, 0xc0, !PT ;  /* 0x0000000f46467812 */ /* 0x000fe400078ec0ff */
[----:B------:R-:W-:-:S03]  /*3a60*/  LOP3.LUT R73, R73, 0x3, RZ, 0xc0, !PT ;  /* 0x0000000349497812 */ /* 0x000fc600078ec0ff */
[----:B------:R-:W-:Y:S02]  /*3a70*/  IMAD.IADD R70, R129, 0x1, R70 ;  /* 0x0000000181467824 */ /* 0x000fe400078e0246 */
[----:B0-----:R-:W0:Y:S02]  /*3a80*/  @!P0 LDC.64 R68, c[0x0][0x380] ;  /* 0x0000e000ff448b82 */ /* 0x001e240000000a00 */
[----:B------:R-:W-:-:S04]  /*3a90*/  IMAD R70, R71, 0xc4, R70 ;  /* 0x000000c447467824 */ /* 0x000fc800078e0246 */
[----:B------:R-:W-:Y:S02]  /*3aa0*/  IMAD R71, R73, 0xe, R70 ;  /* 0x0000000e49477824 */ /* 0x000fe400078e0246 */
[----:B------:R-:W-:Y:S02]  /*3ab0*/  VIADD R70, R75, 0x1a ;  /* 0x0000001a4b467836 */ /* 0x000fe40000000000 */
[----:B------:R-:W-:Y:S02]  /*3ac0*/  @!P0 IMAD R71, R72, 0x1880, R71 ;  /* 0x0000188048478824 */ /* 0x000fe400078e0247 */
[----:B------:R-:W-:Y:S01]  /*3ad0*/  IMAD.MOV.U32 R73, RZ, RZ, RZ ;  /* 0x000000ffff497224 */ /* 0x000fe200078e00ff */
[----:B------:R-:W-:Y:S01]  /*3ae0*/  SHF.R.U32.HI R70, RZ, 0x4, R70 ;  /* 0x00000004ff467819 */ /* 0x000fe20000011646 */
[----:B0-----:R-:W-:-:S03]  /*3af0*/  @!P0 IMAD.WIDE R68, R71, 0x4, R68 ;  /* 0x0000000447448825 */ /* 0x001fc600078e0244 */
[----:B------:R-:W-:Y:S02]  /*3b00*/  LOP3.LUT R71, R70, 0x3, RZ, 0xc0, !PT ;  /* 0x0000000346477812 */ /* 0x000fe400078ec0ff */
[----:B------:R0:W4:Y:S02]  /*3b10*/  @!P0 LDG.E.CONSTANT R73, desc[UR8][R68.64] ;  /* 0x0000000844498981 */ /* 0x000124000c1e9900 */
[C---:B------:R-:W-:Y:S01]  /*3b20*/  LOP3.LUT P0, RZ, R71.reuse, R74, RZ, 0xfc, !PT ;  /* 0x0000004a47ff7212 */ /* 0x040fe2000780fcff */
[----:B------:R-:W-:Y:S02]  /*3b30*/  IMAD.IADD R70, R71, 0x1, R74 ;  /* 0x0000000147467824 */ /* 0x000fe400078e024a */
[----:B------:R-:W-:Y:S01]  /*3b40*/  VIADD R95, R84, 0x1a ;  /* 0x0000001a545f7836 */ /* 0x000fe20000000000 */
[----:B------:R-:W-:-:S04]  /*3b50*/  PLOP3.LUT P0, PT, P0, P6, PT, 0x2f, 0xf2 ;  /* 0x0000000000f2781c */ /* 0x000fc8000070c577 */
[----:B------:R-:W-:Y:S02]  /*3b60*/  ISETP.GT.U32.OR P0, PT, R70, 0xe, P0 ;  /* 0x0000000e4600780c */ /* 0x000fe40000704470 */
[----:B------:R-:W-:Y:S02]  /*3b70*/  SHF.R.U32.HI R80, RZ, 0x4, R95 ;  /* 0x00000004ff507819 */ /* 0x000fe4000001165f */
[----:B0-----:R-:W-:Y:S02]  /*3b80*/  LEA.HI R68, R95, R2, RZ, 0x1a ;  /* 0x000000025f447211 */ /* 0x001fe400078fd0ff */
[----:B------:R-:W-:-:S03]  /*3b90*/  LOP3.LUT R80, R80, 0x3, RZ, 0xc0, !PT ;  /* 0x0000000350507812 */ /* 0x000fc600078ec0ff */
[----:B------:R-:W-:-:S04]  /*3ba0*/  IMAD R79, R68, 0xc4, R79 ;  /* 0x000000c4444f7824 */ /* 0x000fc800078e024f */
[----:B------:R-:W0:Y:S01]  /*3bb0*/  @!P0 LDC.64 R70, c[0x0][0x380] ;  /* 0x0000e000ff468b82 */ /* 0x000e220000000a00 */
        /* <DEDUP_REMOVED lines=9> */
[----:B------:R-:W-:Y:S01]  /*3c50*/  IMAD.IADD R68, R69, 0x1, R74 ;  /* 0x0000000145447824 */ /* 0x000fe200078e024a */
[----:B------:R-:W-:Y:S02]  /*3c60*/  CS2R R94, SRZ ;  /* 0x00000000005e7805 */ /* 0x000fe4000001ff00 */
[----:B------:R-:W-:-:S04]  /*3c70*/  PLOP3.LUT P0, PT, P0, P5, PT, 0x2f, 0xf2 ;  /* 0x0000000000f2781c */ /* 0x000fc8000070a577 */
[----:B------:R-:W-:-:S13]  /*3c80*/  ISETP.GT.U32.OR P0, PT, R68, 0xe, P0 ;  /* 0x0000000e4400780c */ /* 0x000fda0000704470 */
[----:B------:R-:W1:Y:S01]  /*3c90*/  @!P0 LDC.64 R68, c[0x0][0x380] ;  /* 0x0000e000ff448b82 */ /* 0x000e620000000a00 */
[----:B0-----:R-:W-:Y:S02]  /*3ca0*/  VIADD R70, R75, 0x1c ;  /* 0x0000001c4b467836 */ /* 0x001fe40000000000 */
[----:B------:R-:W-:-:S03]  /*3cb0*/  @!P0 IMAD R79, R72, 0x1880, R44 ;  /* 0x00001880484f8824 */ /* 0x000fc600078e022c */
[----:B------:R-:W-:-:S04]  /*3cc0*/  SHF.R.U32.HI R70, RZ, 0x4, R70 ;  /* 0x00000004ff467819 */ /* 0x000fc80000011646 */
[----:B------:R-:W-:-:S05]  /*3cd0*/  LOP3.LUT R71, R70, 0x3, RZ, 0xc0, !PT ;  /* 0x0000000346477812 */ /* 0x000fca00078ec0ff */
[----:B------:R-:W-:Y:S02]  /*3ce0*/  IMAD.IADD R70, R71, 0x1, R74 ;  /* 0x0000000147467824 */ /* 0x000fe400078e024a */
[----:B-1----:R-:W-:-:S05]  /*3cf0*/  @!P0 IMAD.WIDE R68, R79, 0x4, R68 ;  /* 0x000000044f448825 */ /* 0x002fca00078e0244 */
[----:B------:R0:W4:Y:S01]  /*3d00*/  @!P0 LDG.E.CONSTANT R95, desc[UR8][R68.64] ;  /* 0x00000008445f8981 */ /* 0x000122000c1e9900 */
[----:B------:R-:W-:-:S04]  /*3d10*/  LOP3.LUT P0, RZ, R71, R74, RZ, 0xfc, !PT ;  /* 0x0000004a47ff7212 */ /* 0x000fc8000780fcff */
        /* <DEDUP_REMOVED lines=14> */
[----:B0-----:R-:W-:Y:S01]  /*3e00*/  IADD3 R70, PT, PT, R75, 0x1e, RZ ;  /* 0x0000001e4b467810 */ /* 0x001fe20007ffe0ff */
[----:B------:R-:W-:-:S03]  /*3e10*/  @!P0 IMAD R79, R72, 0x1880, R31 ;  /* 0x00001880484f8824 */ /* 0x000fc600078e021f */
[----:B------:R-:W-:-:S04]  /*3e20*/  SHF.R.U32.HI R70, RZ, 0x4, R70 ;  /* 0x00000004ff467819 */ /* 0x000fc80000011646 */
[----:B------:R-:W-:Y:S02]  /*3e30*/  LOP3.LUT R71, R70, 0x3, RZ, 0xc0, !PT ;  /* 0x0000000346477812 */ /* 0x000fe400078ec0ff */
[----:B------:R-:W-:-:S03]  /*3e40*/  LOP3.LUT P5, RZ, R76, 0xe, RZ, 0xc0, !PT ;  /* 0x0000000e4cff7812 */ /* 0x000fc600078ac0ff */
        /* <DEDUP_REMOVED lines=19> */
[----:B------:R-:W-:Y:S02]  /*3f80*/  @!P0 IMAD R79, R72, 0x1880, R49 ;  /* 0x00001880484f8824 */ /* 0x000fe400078e0231 */
[----:B0-----:R-:W-:-:S04]  /*3f90*/  IMAD.MOV.U32 R71, RZ, RZ, 0xe ;  /* 0x0000000eff477424 */ /* 0x001fc800078e00ff */
[----:B------:R-:W-:Y:S02]  /*3fa0*/  IMAD R70, R2, 0x6, R71 ;  /* 0x0000000602467824 */ /* 0x000fe400078e0247 */
[----:B-1----:R-:W-:Y:S01]  /*3fb0*/  @!P0 IMAD.WIDE R68, R79, 0x4, R68 ;  /* 0x000000044f448825 */ /* 0x002fe200078e0244 */
[----:B------:R-:W-:-:S04]  /*3fc0*/  SHF.R.U32.HI R79, RZ, 0x4, R75 ;  /* 0x00000004ff4f7819 */ /* 0x000fc8000001164b */
[----:B------:R-:W-:Y:S01]  /*3fd0*/  LOP3.LUT R79, R79, 0x3, RZ, 0xc0, !PT ;  /* 0x000000034f4f7812 */ /* 0x000fe200078ec0ff */
[----:B------:R0:W4:Y:S01]  /*3fe0*/  @!P0 LDG.E.CONSTANT R113, desc[UR8][R68.64] ;  /* 0x0000000844718981 */ /* 0x000122000c1e9900 */
[----:B------:R-:W-:Y:S02]  /*3ff0*/  LOP3.LUT P0, RZ, R70, 0xe, RZ, 0xc0, !PT ;  /* 0x0000000e46ff7812 */ /* 0x000fe4000780c0ff */
[C---:B------:R-:W-:Y:S01]  /*4000*/  LOP3.LUT P5, RZ, R79.reuse, R74, RZ, 0xfc, !PT ;  /* 0x0000004a4fff7212 */ /* 0x040fe200078afcff */
[----:B------:R-:W-:Y:S01]  /*4010*/  IMAD.IADD R80, R79, 0x1, R74 ;  /* 0x000000014f507824 */ /* 0x000fe200078e024a */
[----:B------:R-:W-:Y:S02]  /*4020*/  LOP3.LUT R0, R0, 0xffffff7f, RZ, 0xc0, !PT ;  /* 0xffffff7f00007812 */ /* 0x000fe400078ec0ff */
[----:B------:R-:W-:-:S04]  /*4030*/  PLOP3.LUT P0, PT, P5, P0, PT, 0x2f, 0xf2 ;  /* 0x0000000000f2781c */ /* 0x000fc80002f00577 */
[----:B------:R-:W-:-:S05]  /*4040*/  ISETP.GT.U32.OR P0, PT, R80, 0xe, P0 ;  /* 0x0000000e5000780c */ /* 0x000fca0000704470 */
[----:B------:R-:W-:-:S08]  /*4050*/  @P5 LOP3.LUT R0, R0, 0x80, RZ, 0xfc, !PT ;  /* 0x0000008000005812 */ /* 0x000fd000078efcff */
[C---:B------:R-:W-:Y:S01]  /*4060*/  @!P0 VIADD R70, R75.reuse, 0x1 ;  /* 0x000000014b468836 */ /* 0x040fe20000000000 */
[----:B0-----:R-:W0:Y:S01]  /*4070*/  @!P0 LDC.64 R68, c[0x0][0x380] ;  /* 0x0000e000ff448b82 */ /* 0x001e220000000a00 */
[----:B------:R-:W-:-:S03]  /*4080*/  @!P0 LEA.HI R71, R75, R2, RZ, 0x1a ;  /* 0x000000024b478211 */ /* 0x000fc600078fd0ff */
[----:B------:R-:W-:-:S05]  /*4090*/  @!P0 LOP3.LUT R70, R70, 0xf, RZ, 0xc0, !PT ;  /* 0x0000000f46468812 */ /* 0x000fca00078ec0ff */
[----:B------:R-:W-:-:S04]  /*40a0*/  @!P0 IMAD.IADD R70, R5, 0x1, R70 ;  /* 0x0000000105468824 */ /* 0x000fc800078e0246 */
[----:B------:R-:W-:-:S04]  /*40b0*/  @!P0 IMAD R70, R71, 0xc4, R70 ;  /* 0x000000c447468824 */ /* 0x000fc800078e0246 */
[----:B------:R-:W-:-:S04]  /*40c0*/  @!P0 IMAD R71, R79, 0xe, R70 ;  /* 0x0000000e4f478824 */ /* 0x000fc800078e0246 */
[----:B------:R-:W-:-:S04]  /*40d0*/  @!P0 IMAD R71, R72, 0x1880, R71 ;  /* 0x0000188048478824 */ /* 0x000fc800078e0247 */
[----:B------:R-:W-:-:S04]  /*40e0*/  @!P0 VIADD R71, R71, 0xfffffff1 ;  /* 0xfffffff147478836 */ /* 0x000fc80000000000 */
[----:B0-----:R-:W-:Y:S01]  /*40f0*/  @!P0 IMAD.WIDE R68, R71, 0x4, R68 ;  /* 0x0000000447448825 */ /* 0x001fe200078e0244 */
[----:B------:R-:W-:-:S04]  /*4100*/  LOP3.LUT R71, R79, 0x2, RZ, 0x3c, !PT ;  /* 0x000000024f477812 */ /* 0x000fc800078e3cff */
[----:B------:R0:W4:Y:S01]  /*4110*/  @!P0 LDG.E.CONSTANT R153, desc[UR8][R68.64] ;  /* 0x0000000844998981 */ /* 0x000122000c1e9900 */
[----:B------:R-:W-:Y:S01]  /*4120*/  LOP3.LUT P0, RZ, R74, 0x2, R79, 0xf6, !PT ;  /* 0x000000024aff7812 */ /* 0x000fe2000780f64f */
[----:B------:R-:W-:-:S03]  /*4130*/  IMAD.IADD R70, R71, 0x1, R74 ;  /* 0x0000000147467824 */ /* 0x000fc600078e024a */
[----:B------:R-:W-:-:S04]  /*4140*/  ISETP.EQ.OR P0, PT, R8, RZ, !P0 ;  /* 0x000000ff0800720c */ /* 0x000fc80004702670 */
        /* <DEDUP_REMOVED lines=23> */
[----:B------:R-:W-:Y:S02]  /*42c0*/  PLOP3.LUT P0, PT, P0, P5, PT, 0x2f, 0xf2 ;  /* 0x0000000000f2781c */ /* 0x000fe4000070a577 */
[----:B------:R-:W-:Y:S02]  /*42d0*/  ISETP.NE.AND P5, PT, R88, RZ, PT ;  /* 0x000000ff5800720c */ /* 0x000fe40003fa5270 */
        /* <DEDUP_REMOVED lines=20> */
[----:B------:R-:W-:Y:S01]  /*4420*/  LOP3.LUT P0, RZ, R71, R74, RZ, 0xfc, !PT ;  /* 0x0000004a47ff7212 */ /* 0x000fe2000780fcff */
[----:B------:R-:W-:-:S03]  /*4430*/  IMAD.MOV.U32 R143, RZ, RZ, RZ ;  /* 0x000000ffff8f7224 */ /* 0x000fc600078e00ff */
        /* <DEDUP_REMOVED lines=16> */
[----:B------:R-:W-:Y:S01]  /*4540*/  SHF.R.U32.HI R88, RZ, 0x4, R71 ;  /* 0x00000004ff587819 */ /* 0x000fe20000011647 */
[----:B------:R-:W-:-:S03]  /*4550*/  IMAD R70, R2, R157, 0xc ;  /* 0x0000000c02467424 */ /* 0x000fc600078e029d */
[----:B------:R-:W-:-:S04]  /*4560*/  LOP3.LUT R159, R88, 0x3, RZ, 0xc0, !PT ;  /* 0x00000003589f7812 */ /* 0x000fc800078ec0ff */
[----:B------:R-:W-:Y:S01]  /*4570*/  LOP3.LUT P1, RZ, R159, R74, RZ, 0xfc, !PT ;  /* 0x0000004a9fff7212 */ /* 0x000fe2000782fcff */
[----:B-1----:R-:W-:-:S04]  /*4580*/  @!P0 IMAD.WIDE R68, R141, 0x4, R68 ;  /* 0x000000048d448825 */ /* 0x002fc800078e0244 */
[----:B------:R-:W-:-:S06]  /*4590*/  IMAD.MOV.U32 R141, RZ, RZ, RZ ;  /* 0x000000ffff8d7224 */ /* 0x000fcc00078e00ff */
[----:B------:R0:W4:Y:S01]  /*45a0*/  @!P0 LDG.E.CONSTANT R141, desc[UR8][R68.64] ;  /* 0x00000008448d8981 */ /* 0x000122000c1e9900 */
[----:B------:R-:W-:Y:S01]  /*45b0*/  LOP3.LUT P0, RZ, R70, 0xe, RZ, 0xc0, !PT ;  /* 0x0000000e46ff7812 */ /* 0x000fe2000780c0ff */
[----:B------:R-:W-:Y:S01]  /*45c0*/  VIADD R161, R75, 0x5 ;  /* 0x000000054ba17836 */ /* 0x000fe20000000000 */
[----:B------:R-:W-:Y:S01]  /*45d0*/  LOP3.LUT R0, R0, 0xfffffffd, RZ, 0xc0, !PT ;  /* 0xfffffffd00007812 */ /* 0x000fe200078ec0ff */
[----:B------:R-:W-:Y:S01]  /*45e0*/  IMAD R157, R2, R157, 0xa ;  /* 0x0000000a029d7424 */ /* 0x000fe200078e029d */
[----:B------:R-:W-:Y:S02]  /*45f0*/  PLOP3.LUT P0, PT, P1, P0, PT, 0x2f, 0xf2 ;  /* 0x0000000000f2781c */ /* 0x000fe40000f00577 */
[----:B------:R-:W-:Y:S02]  /*4600*/  SHF.R.U32.HI R70, RZ, 0x4, R161 ;  /* 0x00000004ff467819 */ /* 0x000fe400000116a1 */
[----:B------:R-:W-:Y:S01]  /*4610*/  LOP3.LUT P1, RZ, R157, 0xe, RZ, 0xc0, !PT ;  /* 0x0000000e9dff7812 */ /* 0x000fe2000782c0ff */
[----:B0-----:R-:W-:Y:S01]  /*4620*/  IMAD.IADD R68, R159, 0x1, R74 ;  /* 0x000000019f447824 */ /* 0x001fe200078e024a */
[----:B------:R-:W-:-:S04]  /*4630*/  LOP3.LUT R163, R70, 0x3, RZ, 0xc0, !PT ;  /* 0x0000000346a37812 */ /* 0x000fc800078ec0ff */
[----:B------:R-:W-:Y:S02]  /*4640*/  ISETP.GT.U32.OR P0, PT, R68, 0xe, P0 ;  /* 0x0000000e4400780c */ /* 0x000fe40000704470 */
[----:B------:R-:W-:-:S04]  /*4650*/  LOP3.LUT P4, RZ, R163, R74, RZ, 0xfc, !PT ;  /* 0x0000004aa3ff7212 */ /* 0x000fc8000788fcff */
[----:B------:R-:W-:-:S07]  /*4660*/  PLOP3.LUT P1, PT, P4, P1, PT, 0x2f, 0xf2 ;  /* 0x0000000000f2781c */ /* 0x000fce0002722577 */
[C---:B------:R-:W-:Y:S02]  /*4670*/  @!P0 LOP3.LUT R68, R71.reuse, 0xf, RZ, 0xc0, !PT ;  /* 0x0000000f47448812 */ /* 0x040fe400078ec0ff */
[----:B------:R-:W-:Y:S02]  /*4680*/  @!P0 LEA.HI R69, R71, R2, RZ, 0x1a ;  /* 0x0000000247458211 */ /* 0x000fe400078fd0ff */
[----:B------:R-:W-:Y:S01]  /*4690*/  @P0 LOP3.LUT R0, R0, 0x2, RZ, 0xfc, !PT ;  /* 0x0000000200000812 */ /* 0x000fe200078efcff */
[----:B------:R-:W-:-:S04]  /*46a0*/  @!P0 IMAD.IADD R68, R5, 0x1, R68 ;  /* 0x0000000105448824 */ /* 0x000fc800078e0244 */
[----:B------:R-:W-:-:S04]  /*46b0*/  @!P0 IMAD R68, R69, 0xc4, R68 ;  /* 0x000000c445448824 */ /* 0x000fc800078e0244 */
[----:B------:R-:W-:Y:S02]  /*46c0*/  @!P0 IMAD R71, R159, 0xe, R68 ;  /* 0x0000000e9f478824 */ /* 0x000fe400078e0244 */
[----:B------:R-:W0:Y:S01]  /*46d0*/  @!P0 LDC.64 R68, c[0x0][0x380] ;  /* 0x0000e000ff448b82 */ /* 0x000e220000000a00 */
[----:B------:R-:W-:Y:S02]  /*46e0*/  IMAD.MOV.U32 R159, RZ, RZ, RZ ;  /* 0x000000ffff9f7224 */ /* 0x000fe400078e00ff */
[----:B------:R-:W-:-:S04]  /*46f0*/  @!P0 IMAD R71, R72, 0x1880, R71 ;  /* 0x0000188048478824 */ /* 0x000fc800078e0247 */
[----:B------:R-:W-:-:S04]  /*4700*/  @!P0 VIADD R71, R71, 0xfffffff1 ;  /* 0xfffffff147478836 */ /* 0x000fc80000000000 */
[----:B0-----:R-:W-:-:S05]  /*4710*/  @!P0 IMAD.WIDE R70, R71, 0x4, R68 ;  /* 0x0000000447468825 */ /* 0x001fca00078e0244 */
[----:B------:R0:W2:Y:S01]  /*4720*/  @!P0 LDG.E.CONSTANT R159, desc[UR8][R70.64] ;  /* 0x00000008469f8981 */ /* 0x0000a2000c1e9900 */
[----:B------:R-:W-:-:S05]  /*4730*/  IMAD.IADD R68, R163, 0x1, R74 ;  /* 0x00000001a3447824 */ /* 0x000fca00078e024a */
[----:B------:R-:W-:-:S13]  /*4740*/  ISETP.GT.U32.OR P0, PT, R68, 0xe, P1 ;  /* 0x0000000e4400780c */ /* 0x000fda0000f04470 */
[C---:B------:R-:W-:Y:S02]  /*4750*/  @!P0 LOP3.LUT R68, R161.reuse, 0xf, RZ, 0xc0, !PT ;  /* 0x0000000fa1448812 */ /* 0x040fe400078ec0ff */
[----:B------:R-:W-:-:S03]  /*4760*/  @!P0 LEA.HI R69, R161, R2, RZ, 0x1a ;  /* 0x00000002a1458211 */ /* 0x000fc600078fd0ff */
[----:B------:R-:W-:Y:S02]  /*4770*/  @!P0 IMAD.IADD R68, R5, 0x1, R68 ;  /* 0x0000000105448824 */ /* 0x000fe400078e0244 */
[----:B------:R-:W-:Y:S02]  /*4780*/  VIADD R161, R75, 0x8 ;  /* 0x000000084ba17836 */ /* 0x000fe40000000000 */
[----:B------:R-:W-:-:S03]  /*4790*/  @!P0 IMAD R68, R69, 0xc4, R68 ;  /* 0x000000c445448824 */ /* 0x000fc600078e0244 */
[----:B0-----:R-:W-:Y:S01]  /*47a0*/  SHF.R.U32.HI R70, RZ, 0x4, R161 ;  /* 0x00000004ff467819 */ /* 0x001fe200000116a1 */
[----:B------:R-:W-:Y:S02]  /*47b0*/  @!P0 IMAD R157, R163, 0xe, R68 ;  /* 0x0000000ea39d8824 */ /* 0x000fe400078e0244 */
[----:B------:R-:W-:Y:S01]  /*47c0*/  HFMA2 R163, -RZ, RZ, 0, 0 ;  /* 0x00000000ffa37431 */ /* 0x000fe200000001ff */
[----:B------:R-:W0:Y:S01]  /*47d0*/  @!P0 LDC.64 R68, c[0x0][0x380] ;  /* 0x0000e000ff448b82 */ /* 0x000e220000000a00 */
[----:B------:R-:W-:Y:S01]  /*47e0*/  LOP3.LUT R165, R70, 0x3, RZ, 0xc0, !PT ;  /* 0x0000000346a57812 */ /* 0x000fe200078ec0ff */
[----:B------:R-:W-:-:S03]  /*47f0*/  @!P0 IMAD R157, R72, 0x1880, R157 ;  /* 0x00001880489d8824 */ /* 0x000fc600078e029d */
[C---:B------:R-:W-:Y:S01]  /*4800*/  LOP3.LUT P1, RZ, R165.reuse, R74, RZ, 0xfc, !PT ;  /* 0x0000004aa5ff7212 */ /* 0x040fe2000782fcff */
[----:B------:R-:W-:Y:S02]  /*4810*/  IMAD.IADD R70, R165, 0x1, R74 ;  /* 0x00000001a5467824 */ /* 0x000fe400078e024a */
[----:B------:R-:W-:Y:S01]  /*4820*/  @!P0 VIADD R157, R157, 0xfffffff1 ;  /* 0xfffffff19d9d8836 */ /* 0x000fe20000000000 */
[----:B------:R-:W-:-:S04]  /*4830*/  ISETP.EQ.OR P1, PT, R8, 0x8, !P1 ;  /* 0x000000080800780c */ /* 0x000fc80004f22670 */
[----:B------:R-:W-:Y:S01]  /*4840*/  ISETP.GT.U32.OR P4, PT, R70, 0xe, P1 ;  /* 0x0000000e4600780c */ /* 0x000fe20000f84470 */
[----:B------:R-:W-:-:S05]  /*4850*/  VIADD R70, R75, 0x26 ;  /* 0x000000264b467836 */ /* 0x000fca0000000000 */
[----:B------:R-:W-:Y:S01]  /*4860*/  SHF.R.U32.HI R70, RZ, 0x4, R70 ;  /* 0x00000004ff467819 */ /* 0x000fe20000011646 */
[----:B0-----:R-:W-:-:S03]  /*4870*/  @!P0 IMAD.WIDE R68, R157, 0x4, R68 ;  /* 0x000000049d448825 */ /* 0x001fc600078e0244 */
[----:B------:R-:W-:Y:S02]  /*4880*/  LOP3.LUT R71, R70, 0x3, RZ, 0xc0, !PT ;  /* 0x0000000346477812 */ /* 0x000fe400078ec0ff */
[----:B------:R-:W-:Y:S01]  /*4890*/  P2R R88, PR, RZ, 0x1 ;  /* 0x00000001ff587803 */ /* 0x000fe20000000000 */
[----:B------:R0:W3:Y:S01]  /*48a0*/  @!P0 LDG.E.CONSTANT R163, desc[UR8][R68.64] ;  /* 0x0000000844a38981 */ /* 0x0000e2000c1e9900 */
[----:B------:R-:W-:Y:S01]  /*48b0*/  LOP3.LUT P0, RZ, R9, 0xe, RZ, 0xc0, !PT ;  /* 0x0000000e09ff7812 */ /* 0x000fe2000780c0ff */
[----:B------:R-:W-:Y:S01]  /*48c0*/  @!P4 IMAD.IADD R92, R5, 0x1, R92 ;  /* 0x00000001055cc824 */ /* 0x000fe200078e025c */
[----:B------:R-:W-:Y:S01]  /*48d0*/  LOP3.LUT P1, RZ, R71, R74, RZ, 0xfc, !PT ;  /* 0x0000004a47ff7212 */ /* 0x000fe2000782fcff */
[----:B------:R-:W-:Y:S01]  /*48e0*/  IMAD.MOV.U32 R157, RZ, RZ, RZ ;  /* 0x000000ffff9d7224 */ /* 0x000fe200078e00ff */
[----:B------:R-:W-:Y:S02]  /*48f0*/  LOP3.LUT R0, R0, 0xfffffff7, RZ, 0xc0, !PT ;  /* 0xfffffff700007812 */ /* 0x000fe400078ec0ff */
[----:B------:R-:W-:-:S02]  /*4900*/  PLOP3.LUT P1, PT, P1, P0, PT, 0x2f, 0xf2 ;  /* 0x0000000000f2781c */ /* 0x000fc40000f20577 */
[----:B------:R-:W-:Y:S01]  /*4910*/  @P4 LOP3.LUT R0, R0, 0x8, RZ, 0xfc, !PT ;  /* 0x0000000800004812 */ /* 0x000fe200078efcff */
[----:B0-----:R-:W-:-:S05]  /*4920*/  IMAD.IADD R68, R71, 0x1, R74 ;  /* 0x0000000147447824 */ /* 0x001fca00078e024a */
[----:B------:R-:W-:-:S13]  /*4930*/  ISETP.GT.U32.OR P1, PT, R68, 0xe, P1 ;  /* 0x0000000e4400780c */ /* 0x000fda0000f24470 */
[----:B------:R-:W0:Y:S01]  /*4940*/  @!P1 LDC.64 R68, c[0x0][0x380] ;  /* 0x0000e000ff449b82 */ /* 0x000e220000000a00 */
[----:B------:R-:W-:-:S04]  /*4950*/  @!P1 IMAD R71, R72, 0x1880, R40 ;  /* 0x0000188048479824 */ /* 0x000fc800078e0228 */
[----:B0-----:R-:W-:Y:S01]  /*4960*/  @!P1 IMAD.WIDE R68, R71, 0x4, R68 ;  /* 0x0000000447449825 */ /* 0x001fe200078e0244 */
[----:B------:R-:W-:-:S04]  /*4970*/  @!P4 LEA.HI R71, R161, R2, RZ, 0x1a ;  /* 0x00000002a147c211 */ /* 0x000fc800078fd0ff */
[----:B------:R0:W4:Y:S01]  /*4980*/  @!P1 LDG.E.CONSTANT R157, desc[UR8][R68.64] ;  /* 0x00000008449d9981 */ /* 0x000122000c1e9900 */
[----:B------:R-:W-:-:S04]  /*4990*/  @!P4 IMAD R71, R71, 0xc4, R92 ;  /* 0x000000c44747c824 */ /* 0x000fc800078e025c */
[----:B------:R-:W-:Y:S02]  /*49a0*/  @!P4 IMAD R161, R165, 0xe, R71 ;  /* 0x0000000ea5a1c824 */ /* 0x000fe400078e0247 */
[----:B------:R-:W1:Y:S01]  /*49b0*/  @!P4 LDC.64 R70, c[0x0][0x380] ;  /* 0x0000e000ff46cb82 */ /* 0x000e620000000a00 */
[----:B------:R-:W-:Y:S02]  /*49c0*/  IMAD.MOV.U32 R165, RZ, RZ, RZ ;  /* 0x000000ffffa57224 */ /* 0x000fe400078e00ff */
[----:B------:R-:W-:-:S04]  /*49d0*/  @!P4 IMAD R161, R72, 0x1880, R161 ;  /* 0x0000188048a1c824 */ /* 0x000fc800078e02a1 */
[----:B------:R-:W-:Y:S02]  /*49e0*/  @!P4 VIADD R161, R161, 0xfffffff1 ;  /* 0xfffffff1a1a1c836 */ /* 0x000fe40000000000 */
[----:B0-----:R-:W-:Y:S02]  /*49f0*/  IMAD R68, R2, 0xc, R75 ;  /* 0x0000000c02447824 */ /* 0x001fe400078e024b */
[----:B------:R-:W-:Y:S02]  /*4a00*/  VIADD R69, R75, 0x9 ;  /* 0x000000094b457836 */ /* 0x000fe40000000000 */
[----:B------:R-:W-:Y:S02]  /*4a10*/  VIADD R68, R68, 0x6 ;  /* 0x0000000644447836 */ /* 0x000fe40000000000 */
[----:B-1----:R-:W-:-:S03]  /*4a20*/  @!P4 IMAD.WIDE R70, R161, 0x4, R70 ;  /* 0x00000004a146c825 */ /* 0x002fc600078e0246 */
[----:B------:R-:W-:Y:S02]  /*4a30*/  LOP3.LUT P1, RZ, R68, 0xe, RZ, 0xc0, !PT ;  /* 0x0000000e44ff7812 */ /* 0x000fe4000782c0ff */
[----:B------:R0:W5:Y:S01]  /*4a40*/  @!P4 LDG.E.CONSTANT R165, desc[UR8][R70.64] ;  /* 0x0000000846a5c981 */ /* 0x000162000c1e9900 */
[----:B------:R-:W-:-:S04]  /*4a50*/  SHF.R.U32.HI R68, RZ, 0x4, R69 ;  /* 0x00000004ff447819 */ /* 0x000fc80000011645 */
[----:B------:R-:W-:-:S04]  /*4a60*/  LOP3.LUT R161, R68, 0x3, RZ, 0xc0, !PT ;  /* 0x0000000344a17812 */ /* 0x000fc800078ec0ff */
[C---:B------:R-:W-:Y:S01]  /*4a70*/  LOP3.LUT P4, RZ, R161.reuse, R74, RZ, 0xfc, !PT ;  /* 0x0000004aa1ff7212 */ /* 0x040fe2000788fcff */
[----:B------:R-:W-:-:S03]  /*4a80*/  IMAD.IADD R68, R161, 0x1, R74 ;  /* 0x00000001a1447824 */ /* 0x000fc600078e024a */
[----:B------:R-:W-:-:S04]  /*4a90*/  PLOP3.LUT P1, PT, P4, P1, PT, 0x2f, 0xf2 ;  /* 0x0000000000f2781c */ /* 0x000fc80002722577 */
[----:B------:R-:W-:-:S13]  /*4aa0*/  ISETP.GT.U32.OR P1, PT, R68, 0xe, P1 ;  /* 0x0000000e4400780c */ /* 0x000fda0000f24470 */
[C---:B------:R-:W-:Y:S02]  /*4ab0*/  @!P1 LOP3.LUT R68, R69.reuse, 0xf, RZ, 0xc0, !PT ;  /* 0x0000000f45449812 */ /* 0x040fe400078ec0ff */
[----:B------:R-:W-:-:S03]  /*4ac0*/  @!P1 LEA.HI R69, R69, R2, RZ, 0x1a ;  /* 0x0000000245459211 */ /* 0x000fc600078fd0ff */
[----:B------:R-:W-:-:S04]  /*4ad0*/  @!P1 IMAD.IADD R68, R5, 0x1, R68 ;  /* 0x0000000105449824 */ /* 0x000fc800078e0244 */
[----:B------:R-:W-:-:S04]  /*4ae0*/  @!P1 IMAD R68, R69, 0xc4, R68 ;  /* 0x000000c445449824 */ /* 0x000fc800078e0244 */
[----:B0-----:R-:W-:Y:S02]  /*4af0*/  @!P1 IMAD R71, R161, 0xe, R68 ;  /* 0x0000000ea1479824 */ /* 0x001fe400078e0244 */
[----:B------:R-:W0:Y:S02]  /*4b00*/  @!P1 LDC.64 R68, c[0x0][0x380] ;  /* 0x0000e000ff449b82 */ /* 0x000e240000000a00 */
[----:B------:R-:W-:-:S04]  /*4b10*/  @!P1 IMAD R71, R72, 0x1880, R71 ;  /* 0x0000188048479824 */ /* 0x000fc800078e0247 */
[----:B------:R-:W-:-:S04]  /*4b20*/  @!P1 VIADD R71, R71, 0xfffffff1 ;  /* 0xfffffff147479836 */ /* 0x000fc80000000000 */
[----:B0-----:R-:W-:-:S04]  /*4b30*/  @!P1 IMAD.WIDE R68, R71, 0x4, R68 ;  /* 0x0000000447449825 */ /* 0x001fc800078e0244 */
[----:B------:R-:W-:Y:S01]  /*4b40*/  VIADD R71, R84, 0x28 ;  /* 0x0000002854477836 */ /* 0x000fe20000000000 */
[----:B------:R0:W4:Y:S04]  /*4b50*/  @!P1 LDG.E.CONSTANT R94, desc[UR8][R68.64] ;  /* 0x00000008445e9981 */ /* 0x000128000c1e9900 */
[----:B------:R-:W-:Y:S02]  /*4b60*/  SHF.R.U32.HI R70, RZ, 0x4, R71 ;  /* 0x00000004ff467819 */ /* 0x000fe40000011647 */
[----:B------:R-:W-:Y:S02]  /*4b70*/  LEA.HI R71, R71, R2, RZ, 0x1a ;  /* 0x0000000247477211 */ /* 0x000fe400078fd0ff */
[----:B------:R-:W-:-:S03]  /*4b80*/  LOP3.LUT R70, R70, 0x3, RZ, 0xc0, !PT ;  /* 0x0000000346467812 */ /* 0x000fc600078ec0ff */
[----:B------:R-:W-:-:S04]  /*4b90*/  IMAD R71, R71, 0xc4, R86 ;  /* 0x000000c447477824 */ /* 0x000fc800078e0256 */
[----:B------:R-:W-:Y:S02]  /*4ba0*/  IMAD R161, R70, 0xe, R71 ;  /* 0x0000000e46a17824 */ /* 0x000fe400078e0247 */
[----:B------:R-:W-:-:S05]  /*4bb0*/  VIADD R70, R75, 0x27 ;  /* 0x000000274b467836 */ /* 0x000fca0000000000 */
[----:B------:R-:W-:-:S04]  /*4bc0*/  SHF.R.U32.HI R70, RZ, 0x4, R70 ;  /* 0x00000004ff467819 */ /* 0x000fc80000011646 */
[----:B------:R-:W-:-:S04]  /*4bd0*/  LOP3.LUT R71, R70, 0x3, RZ, 0xc0, !PT ;  /* 0x0000000346477812 */ /* 0x000fc800078ec0ff */
[C---:B------:R-:W-:Y:S01]  /*4be0*/  LOP3.LUT P4, RZ, R71.reuse, R74, RZ, 0xfc, !PT ;  /* 0x0000004a47ff7212 */ /* 0x040fe2000788fcff */
[----:B0-----:R-:W-:-:S03]  /*4bf0*/  IMAD.IADD R68, R71, 0x1, R74 ;  /* 0x0000000147447824 */ /* 0x001fc600078e024a */
[----:B------:R-:W-:-:S04]  /*4c00*/  ISETP.EQ.OR P4, PT, R81, 0x8, !P4 ;  /* 0x000000085100780c */ /* 0x000fc80006782670 */
[----:B------:R-:W-:-:S13]  /*4c10*/  ISETP.GT.U32.OR P4, PT, R68, 0xe, P4 ;  /* 0x0000000e4400780c */ /* 0x000fda0002784470 */
[----:B------:R-:W0:Y:S01]  /*4c20*/  @!P4 LDC.64 R68, c[0x0][0x380] ;  /* 0x0000e000ff44cb82 */ /* 0x000e220000000a00 */
[----:B------:R-:W-:Y:S02]  /*4c30*/  VIADD R70, R75, 0x28 ;  /* 0x000000284b467836 */ /* 0x000fe40000000000 */
[----:B------:R-:W-:-:S03]  /*4c40*/  @!P4 IMAD R71, R72, 0x1880, R16 ;  /* 0x000018804847c824 */ /* 0x000fc600078e0210 */
[----:B------:R-:W-:Y:S01]  /*4c50*/  SHF.R.U32.HI R70, RZ, 0x4, R70 ;  /* 0x00000004ff467819 */ /* 0x000fe20000011646 */
[----:B--2---:R1:W-:Y:S01]  /*4c60*/  STS [R102+0xc], R159 ;  /* 0x00000c9f66007388 */ /* 0x0043e20000000800 */
[----:B0-----:R-:W-:Y:S02]  /*4c70*/  @!P4 IMAD.WIDE R68, R71, 0x4, R68 ;  /* 0x000000044744c825 */ /* 0x001fe400078e0244 */
[----:B------:R-:W-:Y:S02]  /*4c80*/  LOP3.LUT R71, R70, 0x3, RZ, 0xc0, !PT ;  /* 0x0000000346477812 */ /* 0x000fe400078ec0ff */
[----:B-1----:R-:W-:Y:S02]  /*4c90*/  IMAD.MOV.U32 R159, RZ, RZ, RZ ;  /* 0x000000ffff9f7224 */ /* 0x002fe400078e00ff */
[----:B------:R-:W-:-:S04]  /*4ca0*/  IADD3 R70, PT, PT, R71, R74, RZ ;  /* 0x0000004a47467210 */ /* 0x000fc80007ffe0ff */
[----:B------:R0:W2:Y:S01]  /*4cb0*/  @!P4 LDG.E.CONSTANT R159, desc[UR8][R68.64] ;  /* 0x00000008449fc981 */ /* 0x0000a2000c1e9900 */
[----:B------:R-:W-:-:S04]  /*4cc0*/  LOP3.LUT P4, RZ, R71, R74, RZ, 0xfc, !PT ;  /* 0x0000004a47ff7212 */ /* 0x000fc8000788fcff */
[----:B------:R-:W-:-:S04]  /*4cd0*/  ISETP.EQ.OR P4, PT, R8, 0x8, !P4 ;  /* 0x000000080800780c */ /* 0x000fc80006782670 */
[----:B------:R-:W-:-:S13]  /*4ce0*/  ISETP.GT.U32.OR P4, PT, R70, 0xe, P4 ;  /* 0x0000000e4600780c */ /* 0x000fda0002784470 */
[----:B------:R-:W1:Y:S01]  /*4cf0*/  @!P4 LDC.64 R70, c[0x0][0x380] ;  /* 0x0000e000ff46cb82 */ /* 0x000e620000000a00 */
[----:B0-----:R-:W-:Y:S02]  /*4d00*/  VIADD R68, R75, 0x29 ;  /* 0x000000294b447836 */ /* 0x001fe40000000000 */
[----:B------:R-:W-:-:S03]  /*4d10*/  @!P4 IMAD R161, R72, 0x1880, R161 ;  /* 0x0000188048a1c824 */ /* 0x000fc600078e02a1 */
[----:B------:R-:W-:-:S04]  /*4d20*/  SHF.R.U32.HI R68, RZ, 0x4, R68 ;  /* 0x00000004ff447819 */ /* 0x000fc80000011644 */
[----:B------:R-:W-:Y:S02]  /*4d30*/  LOP3.LUT R69, R68, 0x3, RZ, 0xc0, !PT ;  /* 0x0000000344457812 */ /* 0x000fe400078ec0ff */
[----:B------:R-:W-:Y:S02]  /*4d40*/  P2R R92, PR, RZ, 0x2 ;  /* 0x00000002ff5c7803 */ /* 0x000fe40000000000 */
[----:B------:R-:W-:Y:S01]  /*4d50*/  LOP3.LUT P1, RZ, R90, 0xe, RZ, 0xc0, !PT ;  /* 0x0000000e5aff7812 */ /* 0x000fe2000782c0ff */
[----:B-1----:R-:W-:-:S04]  /*4d60*/  @!P4 IMAD.WIDE R70, R161, 0x4, R70 ;  /* 0x00000004a146c825 */ /* 0x002fc800078e0246 */
[----:B------:R-:W-:Y:S02]  /*4d70*/  IMAD.MOV.U32 R161, RZ, RZ, RZ ;  /* 0x000000ffffa17224 */ /* 0x000fe400078e00ff */
[----:B------:R-:W-:-:S04]  /*4d80*/  IMAD.IADD R68, R69, 0x1, R74 ;  /* 0x0000000145447824 */ /* 0x000fc800078e024a */
[----:B------:R0:W2:Y:S01]  /*4d90*/  @!P4 LDG.E.CONSTANT R161, desc[UR8][R70.64] ;  /* 0x0000000846a1c981 */ /* 0x0000a2000c1e9900 */
[----:B------:R-:W-:-:S04]  /*4da0*/  LOP3.LUT P4, RZ, R69, R74, RZ, 0xfc, !PT ;  /* 0x0000004a45ff7212 */ /* 0x000fc8000788fcff */
[----:B------:R-:W-:-:S04]  /*4db0*/  PLOP3.LUT P4, PT, P4, P1, PT, 0x2f, 0xf2 ;  /* 0x0000000000f2781c */ /* 0x000fc80002782577 */
[----:B------:R-:W-:-:S13]  /*4dc0*/  ISETP.GT.U32.OR P4, PT, R68, 0xe, P4 ;  /* 0x0000000e4400780c */ /* 0x000fda0002784470 */
[----:B------:R-:W1:Y:S01]  /*4dd0*/  @!P4 LDC.64 R68, c[0x0][0x380] ;  /* 0x0000e000ff44cb82 */ /* 0x000e620000000a00 */
[----:B0-----:R-:W-:Y:S02]  /*4de0*/  VIADD R70, R75, 0x2a ;  /* 0x0000002a4b467836 */ /* 0x001fe40000000000 */
[----:B------:R-:W-:Y:S01]  /*4df0*/  @!P4 IMAD R90, R72, 0x1880, R24 ;  /* 0x00001880485ac824 */ /* 0x000fe200078e0218 */
[----:B---3--:R0:W-:Y:S02]  /*4e00*/  STS [R102+0x14], R163 ;  /* 0x000014a366007388 */ /* 0x0081e40000000800 */
[----:B------:R-:W-:-:S04]  /*4e10*/  SHF.R.U32.HI R70, RZ, 0x4, R70 ;  /* 0x00000004ff467819 */ /* 0x000fc80000011646 */
[----:B------:R-:W-:Y:S01]  /*4e20*/  LOP3.LUT R71, R70, 0x3, RZ, 0xc0, !PT ;  /* 0x0000000346477812 */ /* 0x000fe200078ec0ff */
[----:B0-----:R-:W-:Y:S02]  /*4e30*/  IMAD.MOV.U32 R163, RZ, RZ, RZ ;  /* 0x000000ffffa37224 */ /* 0x001fe400078e00ff */
[----:B-1----:R-:W-:-:S05]  /*4e40*/  @!P4 IMAD.WIDE R68, R90, 0x4, R68 ;  /* 0x000000045a44c825 */ /* 0x002fca00078e0244 */
[----:B------:R0:W3:Y:S01]  /*4e50*/  @!P4 LDG.E.CONSTANT R163, desc[UR8][R68.64] ;  /* 0x0000000844a3c981 */ /* 0x0000e2000c1e9900 */
        /* <DEDUP_REMOVED lines=8> */
[----:B-----5:R0:W-:Y:S03]  /*4ee0*/  STS [R102+0x20], R165 ;  /* 0x000020a566007388 */ /* 0x0201e60000000800 */
[----:B------:R-:W-:Y:S02]  /*4ef0*/  LOP3.LUT R69, R68, 0x3, RZ, 0xc0, !PT ;  /* 0x0000000344457812 */ /* 0x000fe400078ec0ff */
[----:B------:R-:W-:Y:S01]  /*4f00*/  LOP3.LUT P0, RZ, R82, 0xe, RZ, 0xc0, !PT ;  /* 0x0000000e52ff7812 */ /* 0x000fe2000780c0ff */
[----:B0-----:R-:W-:Y:S02]  /*4f10*/  IMAD.MOV.U32 R165, RZ, RZ, RZ ;  /* 0x000000ffffa57224 */ /* 0x001fe400078e00ff */
[----:B-1----:R-:W-:-:S05]  /*4f20*/  @!P4 IMAD.WIDE R70, R90, 0x4, R70 ;  /* 0x000000045a46c825 */ /* 0x002fca00078e0246 */
[----:B------:R0:W5:Y:S01]  /*4f30*/  @!P4 LDG.E.CONSTANT R165, desc[UR8][R70.64] ;  /* 0x0000000846a5c981 */ /* 0x000162000c1e9900 */
        /* <DEDUP_REMOVED lines=8> */
[----:B------:R-:W-:Y:S01]  /*4fc0*/  LOP3.LUT R71, R70, 0x3, RZ, 0xc0, !PT ;  /* 0x0000000346477812 */ /* 0x000fe200078ec0ff */
[----:B-1----:R-:W-:-:S04]  /*4fd0*/  @!P4 IMAD.WIDE R68, R90, 0x4, R68 ;  /* 0x000000045a44c825 */ /* 0x002fc800078e0244 */
[----:B------:R-:W-:Y:S02]  /*4fe0*/  IMAD.MOV.U32 R90, RZ, RZ, RZ ;  /* 0x000000ffff5a7224 */ /* 0x000fe400078e00ff */
[----:B------:R-:W-:-:S04]  /*4ff0*/  IMAD.IADD R70, R71, 0x1, R74 ;  /* 0x0000000147467824 */ /* 0x000fc800078e024a */
[----:B------:R0:W5:Y:S01]  /*5000*/  @!P4 LDG.E.CONSTANT R90, desc[UR8][R68.64] ;  /* 0x00000008445ac981 */ /* 0x000162000c1e9900 */
[----:B------:R-:W-:-:S04]  /*5010*/  LOP3.LUT P4, RZ, R71, R74, RZ, 0xfc, !PT ;  /* 0x0000004a47ff7212 */ /* 0x000fc8000788fcff */
[----:B------:R-:W-:-:S04]  /*5020*/  PLOP3.LUT P4, PT, P4, P3, PT, 0x2f, 0xf2 ;  /* 0x0000000000f2781c */ /* 0x000fc80002786577 */
[----:B------:R-:W-:-:S13]  /*5030*/  ISETP.GT.U32.OR P4, PT, R70, 0xe, P4 ;  /* 0x0000000e4600780c */ /* 0x000fda0002784470 */
[----:B------:R-:W1:Y:S01]  /*5040*/  @!P4 LDC.64 R70, c[0x0][0x380] ;  /* 0x0000e000ff46cb82 */ /* 0x000e620000000a00 */
[----:B0-----:R-:W-:Y:S01]  /*5050*/  VIADD R68, R75, 0x2d ;  /* 0x0000002d4b447836 */ /* 0x001fe20000000000 */
[----:B----4-:R0:W-:Y:S04]  /*5060*/  STS [R102+0x24], R94 ;  /* 0x0000245e66007388 */ /* 0x0101e80000000800 */
[----:B------:R4:W-:Y:S01]  /*5070*/  STS [R102+0x28], R135 ;  /* 0x0000288766007388 */ /* 0x0009e20000000800 */
[----:B------:R-:W-:Y:S01]  /*5080*/  SHF.R.U32.HI R68, RZ, 0x4, R68 ;  /* 0x00000004ff447819 */ /* 0x000fe20000011644 */
[----:B0-----:R-:W-:-:S03]  /*5090*/  @!P4 IMAD R94, R72, 0x1880, R50 ;  /* 0x00001880485ec824 */ /* 0x001fc600078e0232 */
[----:B------:R-:W-:Y:S01]  /*50a0*/  LOP3.LUT R69, R68, 0x3, RZ, 0xc0, !PT ;  /* 0x0000000344457812 */ /* 0x000fe200078ec0ff */
[----:B----4-:R-:W-:Y:S02]  /*50b0*/  IMAD.MOV.U32 R135, RZ, RZ, RZ ;  /* 0x000000ffff877224 */ /* 0x010fe400078e00ff */
[----:B-1----:R-:W-:-:S05]  /*50c0*/  @!P4 IMAD.WIDE R70, R94, 0x4, R70 ;  /* 0x000000045e46c825 */ /* 0x002fca00078e0246 */
[----:B------:R0:W4:Y:S01]  /*50d0*/  @!P4 LDG.E.CONSTANT R135, desc[UR8][R70.64] ;  /* 0x000000084687c981 */ /* 0x000122000c1e9900 */
[C---:B------:R-:W-:Y:S01]  /*50e0*/  LOP3.LUT P4, RZ, R69.reuse, R74, RZ, 0xfc, !PT ;  /* 0x0000004a45ff7212 */ /* 0x040fe2000788fcff */
[----:B------:R-:W-:-:S03]  /*50f0*/  IMAD.IADD R68, R69, 0x1, R74 ;  /* 0x0000000145447824 */ /* 0x000fc600078e024a */
[----:B------:R-:W-:-:S04]  /*5100*/  PLOP3.LUT P4, PT, P4, P2, PT, 0x2f, 0xf2 ;  /* 0x0000000000f2781c */ /* 0x000fc80002784577 */
[----:B------:R-:W-:-:S13]  /*5110*/  ISETP.GT.U32.OR P4, PT, R68, 0xe, P4 ;  /* 0x0000000e4400780c */ /* 0x000fda0002784470 */
[----:B------:R-:W1:Y:S01]  /*5120*/  @!P4 LDC.64 R68, c[0x0][0x380] ;  /* 0x0000e000ff44cb82 */ /* 0x000e620000000a00 */
[----:B------:R-:W-:Y:S02]  /*5130*/  @!P4 IMAD R94, R72, 0x1880, R32 ;  /* 0x00001880485ec824 */ /* 0x000fe400078e0220 */
[----:B0-----:R-:W-:Y:S01]  /*5140*/  VIADD R70, R75, 0x2e ;  /* 0x0000002e4b467836 */ /* 0x001fe20000000000 */
[----:B------:R0:W-:Y:S04]  /*5150*/  STS [R102+0x2c], R133 ;  /* 0x00002c8566007388 */ /* 0x0001e80000000800 */
[----:B------:R-:W-:Y:S01]  /*5160*/  SHF.R.U32.HI R70, RZ, 0x4, R70 ;  /* 0x00000004ff467819 */ /* 0x000fe20000011646 */
[----:B0-----:R-:W-:Y:S02]  /*5170*/  IMAD.MOV.U32 R133, RZ, RZ, RZ ;  /* 0x000000ffff857224 */ /* 0x001fe400078e00ff */
[----:B-1----:R-:W-:-:S04]  /*5180*/  @!P4 IMAD.WIDE R68, R94, 0x4, R68 ;  /* 0x000000045e44c825 */ /* 0x002fc800078e0244 */
[----:B------:R-:W-:Y:S01]  /*5190*/  VIADD R94, R84, 0x38 ;  /* 0x00000038545e7836 */ /* 0x000fe20000000000 */
[----:B------:R0:W4:Y:S04]  /*51a0*/  @!P4 LDG.E.CONSTANT R133, desc[UR8][R68.64] ;  /* 0x000000084485c981 */ /* 0x000128000c1e9900 */
[----:B------:R-:W-:-:S05]  /*51b0*/  LEA.HI R71, R94, R2, RZ, 0x1a ;  /* 0x000000025e477211 */ /* 0x000fca00078fd0ff */
[----:B------:R-:W-:Y:S01]  /*51c0*/  IMAD R86, R71, 0xc4, R86 ;  /* 0x000000c447567824 */ /* 0x000fe200078e0256 */
[----:B------:R-:W-:Y:S02]  /*51d0*/  LOP3.LUT R71, R70, 0x3, RZ, 0xc0, !PT ;  /* 0x0000000346477812 */ /* 0x000fe400078ec0ff */
[----:B------:R-:W-:Y:S02]  /*51e0*/  LOP3.LUT P0, RZ, R76, 0xe, RZ, 0xc0, !PT ;  /* 0x0000000e4cff7812 */ /* 0x000fe4000780c0ff */
[CC--:B------:R-:W-:Y:S02]  /*51f0*/  LOP3.LUT P4, RZ, R71.reuse, R74.reuse, RZ, 0xfc, !PT ;  /* 0x0000004a47ff7212 */ /* 0x0c0fe4000788fcff */
[----:B------:R-:W-:Y:S02]  /*5200*/  IADD3 R70, PT, PT, R71, R74, RZ ;  /* 0x0000004a47467210 */ /* 0x000fe40007ffe0ff */
[----:B------:R-:W-:-:S04]  /*5210*/  PLOP3.LUT P4, PT, P4, P0, PT, 0x2f, 0xf2 ;  /* 0x0000000000f2781c */ /* 0x000fc80002780577 */
[----:B------:R-:W-:Y:S01]  /*5220*/  ISETP.GT.U32.OR P4, PT, R70, 0xe, P4 ;  /* 0x0000000e4600780c */ /* 0x000fe20002784470 */
[----:B------:R-:W-:Y:S01]  /*5230*/  VIADD R84, R84, 0x30 ;  /* 0x0000003054547836 */ /* 0x000fe20000000000 */
[----:B------:R-:W-:-:S11]  /*5240*/  SHF.R.U32.HI R94, RZ, 0x4, R94 ;  /* 0x00000004ff5e7819 */ /* 0x000fd6000001165e */
[----:B0-----:R-:W0:Y:S01]  /*5250*/  @!P4 LDC.64 R68, c[0x0][0x380] ;  /* 0x0000e000ff44cb82 */ /* 0x001e220000000a00 */
[----:B------:R-:W-:Y:S01]  /*5260*/  LOP3.LUT R94, R94, 0x3, RZ, 0xc0, !PT ;  /* 0x000000035e5e7812 */ /* 0x000fe200078ec0ff */
[----:B------:R-:W-:Y:S01]  /*5270*/  IMAD.IADD R129, R8, 0x1, R129 ;  /* 0x0000000108817824 */ /* 0x000fe200078e0281 */
[----:B------:R-:W-:Y:S01]  /*5280*/  LEA.HI R70, R84, R2, RZ, 0x1a ;  /* 0x0000000254467211 */ /* 0x000fe200078fd0ff */
[----:B------:R1:W-:Y:S01]  /*5290*/  STS [R102+0x34], R137 ;  /* 0x0000348966007388 */ /* 0x0003e20000000800 */
[----:B------:R-:W-:Y:S02]  /*52a0*/  @!P4 IMAD R71, R72, 0x1880, R20 ;  /* 0x000018804847c824 */ /* 0x000fe400078e0214 */
[----:B-1----:R-:W-:Y:S02]  /*52b0*/  IMAD R137, R94, 0xe, R86 ;  /* 0x0000000e5e897824 */ /* 0x002fe400078e0256 */
[----:B------:R-:W-:Y:S02]  /*52c0*/  IMAD R86, R70, 0xc4, R129 ;  /* 0x000000c446567824 */ /* 0x000fe400078e0281 */
[----:B------:R-:W-:Y:S01]  /*52d0*/  VIADD R70, R75, 0x2f ;  /* 0x0000002f4b467836 */ /* 0x000fe20000000000 */
[----:B------:R1:W-:Y:S04]  /*52e0*/  STS [R102+0x30], R131 ;  /* 0x0000308366007388 */ /* 0x0003e80000000800 */
[----:B------:R-:W-:Y:S01]  /*52f0*/  SHF.R.U32.HI R70, RZ, 0x4, R70 ;  /* 0x00000004ff467819 */ /* 0x000fe20000011646 */
[----:B0-----:R-:W-:-:S04]  /*5300*/  @!P4 IMAD.WIDE R68, R71, 0x4, R68 ;  /* 0x000000044744c825 */ /* 0x001fc800078e0244 */
[----:B-1----:R-:W-:Y:S01]  /*5310*/  IMAD.MOV.U32 R131, RZ, RZ, RZ ;  /* 0x000000ffff837224 */ /* 0x002fe200078e00ff */
[----:B------:R-:W-:Y:S02]  /*5320*/  LOP3.LUT R71, R70, 0x3, RZ, 0xc0, !PT ;  /* 0x0000000346477812 */ /* 0x000fe400078ec0ff */
[----:B------:R-:W-:-:S03]  /*5330*/  LOP3.LUT P0, RZ, R77, 0xe, RZ, 0xc0, !PT ;  /* 0x0000000e4dff7812 */ /* 0x000fc6000780c0ff */
[----:B------:R0:W4:Y:S01]  /*5340*/  @!P4 LDG.E.CONSTANT R131, desc[UR8][R68.64] ;  /* 0x000000084483c981 */ /* 0x000122000c1e9900 */
[----:B------:R-:W-:-:S04]  /*5350*/  LOP3.LUT P4, RZ, R71, R74, RZ, 0xfc, !PT ;  /* 0x0000004a47ff7212 */ /* 0x000fc8000788fcff */
[----:B------:R-:W-:Y:S01]  /*5360*/  PLOP3.LUT P4, PT, P4, P0, PT, 0x2f, 0xf2 ;  /* 0x0000000000f2781c */ /* 0x000fe20002780577 */
[----:B0-----:R-:W-:-:S05]  /*5370*/  IMAD.IADD R68, R71, 0x1, R74 ;  /* 0x0000000147447824 */ /* 0x001fca00078e024a */
[----:B------:R-:W-:-:S13]  /*5380*/  ISETP.GT.U32.OR P4, PT, R68, 0xe, P4 ;  /* 0x0000000e4400780c */ /* 0x000fda0002784470 */
[----:B------:R-:W0:Y:S01]  /*5390*/  @!P4 LDC.64 R68, c[0x0][0x380] ;  /* 0x0000e000ff44cb82 */ /* 0x000e220000000a00 */
[----:B------:R-:W-:Y:S02]  /*53a0*/  VIADD R70, R75, 0x31 ;  /* 0x000000314b467836 */ /* 0x000fe40000000000 */
[----:B------:R-:W-:Y:S02]  /*53b0*/  @!P4 IMAD R71, R72, 0x1880, R22 ;  /* 0x000018804847c824 */ /* 0x000fe400078e0216 */
[----:B------:R-:W-:Y:S01]  /*53c0*/  IMAD.MOV.U32 R129, RZ, RZ, RZ ;  /* 0x000000ffff817224 */ /* 0x000fe200078e00ff */
        /* <DEDUP_REMOVED lines=9> */
[----:B0-----:R-:W0:Y:S01]  /*5460*/  @!P4 LDC.64 R68, c[0x0][0x380] ;  /* 0x0000e000ff44cb82 */ /* 0x001e220000000a00 */
[----:B------:R-:W-:Y:S01]  /*5470*/  SHF.R.U32.HI R84, RZ, 0x4, R84 ;  /* 0x00000004ff547819 */ /* 0x000fe20000011654 */
[----:B------:R-:W-:-:S03]  /*5480*/  VIADD R70, R75, 0x32 ;  /* 0x000000324b467836 */ /* 0x000fc60000000000 */
[----:B------:R-:W-:Y:S01]  /*5490*/  LOP3.LUT R84, R84, 0x3, RZ, 0xc0, !PT ;  /* 0x0000000354547812 */ /* 0x000fe200078ec0ff */
[----:B------:R-:W-:Y:S01]  /*54a0*/  @!P4 IMAD R71, R72, 0x1880, R28 ;  /* 0x000018804847c824 */ /* 0x000fe200078e021c */
[----:B------:R-:W-:-:S03]  /*54b0*/  SHF.R.U32.HI R70, RZ, 0x4, R70 ;  /* 0x00000004ff467819 */ /* 0x000fc60000011646 */
[----:B------:R-:W-:Y:S02]  /*54c0*/  IMAD R84, R84, 0xe, R86 ;  /* 0x0000000e54547824 */ /* 0x000fe400078e0256 */
[----:B------:R-:W-:Y:S01]  /*54d0*/  IMAD.MOV.U32 R86, RZ, RZ, RZ ;  /* 0x000000ffff567224 */ /* 0x000fe200078e00ff */
        /* <DEDUP_REMOVED lines=10> */
[----:B------:R-:W-:Y:S01]  /*5580*/  @!P4 IMAD R94, R72, 0x1880, R35 ;  /* 0x00001880485ec824 */ /* 0x000fe200078e0223 */
[----:B------:R0:W-:Y:S02]  /*5590*/  STS [R102+0x38], R127 ;  /* 0x0000387f66007388 */ /* 0x0001e40000000800 */
[----:B------:R-:W-:-:S04]  /*55a0*/  SHF.R.U32.HI R68, RZ, 0x4, R68 ;  /* 0x00000004ff447819 */ /* 0x000fc80000011644 */
[----:B------:R-:W-:Y:S01]  /*55b0*/  LOP3.LUT R69, R68, 0x3, RZ, 0xc0, !PT ;  /* 0x0000000344457812 */ /* 0x000fe200078ec0ff */
[----:B0-----:R-:W-:Y:S02]  /*55c0*/  IMAD.MOV.U32 R127, RZ, RZ, RZ ;  /* 0x000000ffff7f7224 */ /* 0x001fe400078e00ff */
[----:B-1----:R-:W-:-:S05]  /*55d0*/  @!P4 IMAD.WIDE R70, R94, 0x4, R70 ;  /* 0x000000045e46c825 */ /* 0x002fca00078e0246 */
        /* <DEDUP_REMOVED lines=11> */
[----:B0-----:R-:W-:Y:S01]  /*5690*/  IMAD.MOV.U32 R123, RZ, RZ, RZ ;  /* 0x000000ffff7b7224 */ /* 0x001fe200078e00ff */
[----:B------:R-:W-:Y:S01]  /*56a0*/  LOP3.LUT P0, RZ, R7, 0xe, RZ, 0xc0, !PT ;  /* 0x0000000e07ff7812 */ /* 0x000fe2000780c0ff */
[----:B-1----:R-:W-:-:S05]  /*56b0*/  @!P4 IMAD.WIDE R68, R94, 0x4, R68 ;  /* 0x000000045e44c825 */ /* 0x002fca00078e0244 */
[----:B------:R0:W4:Y:S01]  /*56c0*/  @!P4 LDG.E.CONSTANT R123, desc[UR8][R68.64] ;  /* 0x00000008447bc981 */ /* 0x000122000c1e9900 */
[C---:B------:R-:W-:Y:S01]  /*56d0*/  LOP3.LUT P4, RZ, R71.reuse, R74, RZ, 0xfc, !PT ;  /* 0x0000004a47ff7212 */ /* 0x040fe2000788fcff */
[----:B------:R-:W-:-:S03]  /*56e0*/  IMAD.IADD R70, R71, 0x1, R74 ;  /* 0x0000000147467824 */ /* 0x000fc600078e024a */
[----:B------:R-:W-:-:S04]  /*56f0*/  PLOP3.LUT P4, PT, P4, P0, PT, 0x2f, 0xf2 ;  /* 0x0000000000f2781c */ /* 0x000fc80002780577 */
[----:B------:R-:W-:-:S13]  /*5700*/  ISETP.GT.U32.OR P4, PT, R70, 0xe, P4 ;  /* 0x0000000e4600780c */ /* 0x000fda0002784470 */
[----:B------:R-:W1:Y:S01]  /*5710*/  @!P4 LDC.64 R70, c[0x0][0x380] ;  /* 0x0000e000ff46cb82 */ /* 0x000e620000000a00 */
[----:B0-----:R-:W-:Y:S01]  /*5720*/  IADD3 R68, PT, PT, R75, 0x35, RZ ;  /* 0x000000354b447810 */ /* 0x001fe20007ffe0ff */
[----:B------:R-:W-:Y:S01]  /*5730*/  @!P4 IMAD R94, R72, 0x1880, R38 ;  /* 0x00001880485ec824 */ /* 0x000fe200078e0226 */
[----:B------:R0:W-:Y:S02]  /*5740*/  STS [R102+0x40], R121 ;  /* 0x0000407966007388 */ /* 0x0001e40000000800 */
[----:B------:R-:W-:-:S04]  /*5750*/  SHF.R.U32.HI R68, RZ, 0x4, R68 ;  /* 0x00000004ff447819 */ /* 0x000fc80000011644 */
[----:B------:R-:W-:Y:S01]  /*5760*/  LOP3.LUT R69, R68, 0x3, RZ, 0xc0, !PT ;  /* 0x0000000344457812 */ /* 0x000fe200078ec0ff */
[----:B0-----:R-:W-:Y:S01]  /*5770*/  IMAD.MOV.U32 R121, RZ, RZ, RZ ;  /* 0x000000ffff797224 */ /* 0x001fe200078e00ff */
        /* <DEDUP_REMOVED lines=12> */
[----:B------:R-:W-:Y:S01]  /*5840*/  LOP3.LUT P5, RZ, R9, 0xe, RZ, 0xc0, !PT ;  /* 0x0000000e09ff7812 */ /* 0x000fe200078ac0ff */
[----:B-1----:R-:W-:-:S04]  /*5850*/  @!P4 IMAD.WIDE R68, R83, 0x4, R68 ;  /* 0x000000045344c825 */ /* 0x002fc800078e0244 */
[----:B------:R-:W-:Y:S02]  /*5860*/  IMAD.MOV.U32 R83, RZ, RZ, RZ ;  /* 0x000000ffff537224 */ /* 0x000fe400078e00ff */
[----:B------:R-:W-:-:S04]  /*5870*/  IMAD.IADD R70, R71, 0x1, R74 ;  /* 0x0000000147467824 */ /* 0x000fc800078e024a */
[----:B------:R0:W4:Y:S01]  /*5880*/  @!P4 LDG.E.CONSTANT R83, desc[UR8][R68.64] ;  /* 0x000000084453c981 */ /* 0x000122000c1e9900 */
[----:B------:R-:W-:-:S04]  /*5890*/  LOP3.LUT P4, RZ, R71, R74, RZ, 0xfc, !PT ;  /* 0x0000004a47ff7212 */ /* 0x000fc8000788fcff */
[----:B------:R-:W-:-:S04]  /*58a0*/  PLOP3.LUT P4, PT, P4, P5, PT, 0x2f, 0xf2 ;  /* 0x0000000000f2781c */ /* 0x000fc8000278a577 */
[----:B------:R-:W-:-:S13]  /*58b0*/  ISETP.GT.U32.OR P4, PT, R70, 0xe, P4 ;  /* 0x0000000e4600780c */ /* 0x000fda0002784470 */
[----:B------:R-:W1:Y:S01]  /*58c0*/  @!P4 LDC.64 R70, c[0x0][0x380] ;  /* 0x0000e000ff46cb82 */ /* 0x000e620000000a00 */
[----:B0-----:R-:W-:Y:S01]  /*58d0*/  VIADD R68, R75, 0x37 ;  /* 0x000000374b447836 */ /* 0x001fe20000000000 */
[----:B------:R0:W-:Y:S04]  /*58e0*/  STS [R102+0x44], R117 ;  /* 0x0000447566007388 */ /* 0x0001e80000000800 */
[----:B------:R2:W-:Y:S01]  /*58f0*/  STS [R102+0x48], R115 ;  /* 0x0000487366007388 */ /* 0x0005e20000000800 */
[----:B------:R-:W-:Y:S01]  /*5900*/  SHF.R.U32.HI R68, RZ, 0x4, R68 ;  /* 0x00000004ff447819 */ /* 0x000fe20000011644 */
[----:B0-----:R-:W-:-:S03]  /*5910*/  @!P4 IMAD R117, R72, 0x1880, R41 ;  /* 0x000018804875c824 */ /* 0x001fc600078e0229 */
[----:B------:R-:W-:Y:S01]  /*5920*/  LOP3.LUT R69, R68, 0x3, RZ, 0xc0, !PT ;  /* 0x0000000344457812 */ /* 0x000fe200078ec0ff */
[----:B--2---:R-:W-:Y:S02]  /*5930*/  IMAD.MOV.U32 R115, RZ, RZ, RZ ;  /* 0x000000ffff737224 */ /* 0x004fe400078e00ff */
[----:B-1----:R-:W-:-:S05]  /*5940*/  @!P4 IMAD.WIDE R70, R117, 0x4, R70 ;  /* 0x000000047546c825 */ /* 0x002fca00078e0246 */
[----:B------:R0:W2:Y:S01]  /*5950*/  @!P4 LDG.E.CONSTANT R115, desc[UR8][R70.64] ;  /* 0x000000084673c981 */ /* 0x0000a2000c1e9900 */
[C---:B------:R-:W-:Y:S01]  /*5960*/  LOP3.LUT P4, RZ, R69.reuse, R74, RZ, 0xfc, !PT ;  /* 0x0000004a45ff7212 */ /* 0x040fe2000788fcff */
[----:B------:R-:W-:-:S03]  /*5970*/  IMAD.IADD R68, R69, 0x1, R74 ;  /* 0x0000000145447824 */ /* 0x000fc600078e024a */
[----:B------:R-:W-:-:S04]  /*5980*/  ISETP.EQ.OR P4, PT, R81, 0x8, !P4 ;  /* 0x000000085100780c */ /* 0x000fc80006782670 */
[----:B------:R-:W-:-:S13]  /*5990*/  ISETP.GT.U32.OR P4, PT, R68, 0xe, P4 ;  /* 0x0000000e4400780c */ /* 0x000fda0002784470 */
[----:B------:R-:W0:Y:S01]  /*59a0*/  @!P4 LDC.64 R68, c[0x0][0x380] ;  /* 0x0000e000ff44cb82 */ /* 0x000e220000000a00 */
[----:B------:R-:W-:Y:S01]  /*59b0*/  @!P4 IMAD R117, R72, 0x1880, R17 ;  /* 0x000018804875c824 */ /* 0x000fe200078e0211 */
[----:B------:R1:W-:Y:S02]  /*59c0*/  STS [R102+0x4c], R97 ;  /* 0x00004c6166007388 */ /* 0x0003e40000000800 */
[----:B-1----:R-:W-:Y:S02]  /*59d0*/  IMAD.MOV.U32 R97, RZ, RZ, RZ ;  /* 0x000000ffff617224 */ /* 0x002fe400078e00ff */
[----:B0-----:R-:W-:-:S04]  /*59e0*/  @!P4 IMAD.WIDE R70, R117, 0x4, R68 ;  /* 0x000000047546c825 */ /* 0x001fc800078e0244 */
[----:B------:R-:W-:Y:S01]  /*59f0*/  VIADD R68, R75, 0x38 ;  /* 0x000000384b447836 */ /* 0x000fe20000000000 */
[----:B------:R0:W2:Y:S04]  /*5a00*/  @!P4 LDG.E.CONSTANT R97, desc[UR8][R70.64] ;  /* 0x000000084661c981 */ /* 0x0000a8000c1e9900 */
[----:B------:R-:W-:-:S04]  /*5a10*/  SHF.R.U32.HI R68, RZ, 0x4, R68 ;  /* 0x00000004ff447819 */ /* 0x000fc80000011644 */
[----:B------:R-:W-:-:S04]  /*5a20*/  LOP3.LUT R69, R68, 0x3, RZ, 0xc0, !PT ;  /* 0x0000000344457812 */ /* 0x000fc800078ec0ff */
[C---:B------:R-:W-:Y:S01]  /*5a30*/  LOP3.LUT P4, RZ, R69.reuse, R74, RZ, 0xfc, !PT ;  /* 0x0000004a45ff7212 */ /* 0x040fe2000788fcff */
[----:B------:R-:W-:-:S03]  /*5a40*/  IMAD.IADD R68, R69, 0x1, R74 ;  /* 0x0000000145447824 */ /* 0x000fc600078e024a */
[----:B------:R-:W-:-:S04]  /*5a50*/  ISETP.EQ.OR P4, PT, R8, 0x8, !P4 ;  /* 0x000000080800780c */ /* 0x000fc80006782670 */
[----:B------:R-:W-:-:S13]  /*5a60*/  ISETP.GT.U32.OR P4, PT, R68, 0xe, P4 ;  /* 0x0000000e4400780c */ /* 0x000fda0002784470 */
[----:B------:R-:W1:Y:S01]  /*5a70*/  @!P4 LDC.64 R68, c[0x0][0x380] ;  /* 0x0000e000ff44cb82 */ /* 0x000e620000000a00 */
[----:B0-----:R-:W-:Y:S02]  /*5a80*/  VIADD R70, R75, 0x39 ;  /* 0x000000394b467836 */ /* 0x001fe40000000000 */
[----:B------:R-:W-:Y:S02]  /*5a90*/  @!P4 IMAD R137, R72, 0x1880, R137 ;  /* 0x000018804889c824 */ /* 0x000fe400078e0289 */
[----:B------:R-:W-:Y:S01]  /*5aa0*/  IMAD.MOV.U32 R117, RZ, RZ, RZ ;  /* 0x000000ffff757224 */ /* 0x000fe200078e00ff */
[----:B------:R-:W-:-:S04]  /*5ab0*/  SHF.R.U32.HI R70, RZ, 0x4, R70 ;  /* 0x00000004ff467819 */ /* 0x000fc80000011646 */
[----:B------:R-:W-:-:S05]  /*5ac0*/  LOP3.LUT R71, R70, 0x3, RZ, 0xc0, !PT ;  /* 0x0000000346477812 */ /* 0x000fca00078ec0ff */
[----:B------:R-:W-:Y:S02]  /*5ad0*/  IMAD.IADD R70, R71, 0x1, R74 ;  /* 0x0000000147467824 */ /* 0x000fe400078e024a */
[----:B-1----:R-:W-:-:S05]  /*5ae0*/  @!P4 IMAD.WIDE R68, R137, 0x4, R68 ;  /* 0x000000048944c825 */ /* 0x002fca00078e0244 */
[----:B------:R0:W2:Y:S01]  /*5af0*/  @!P4 LDG.E.CONSTANT R117, desc[UR8][R68.64] ;  /* 0x000000084475c981 */ /* 0x0000a2000c1e9900 */
[----:B------:R-:W-:-:S04]  /*5b00*/  LOP3.LUT P4, RZ, R71, R74, RZ, 0xfc, !PT ;  /* 0x0000004a47ff7212 */ /* 0x000fc8000788fcff */
        /* <DEDUP_REMOVED lines=10> */
[----:B------:R0:W2:Y:S01]  /*5bb0*/  @!P4 LDG.E.CONSTANT R93, desc[UR8][R70.64] ;  /* 0x00000008465dc981 */ /* 0x0000a2000c1e9900 */
        /* <DEDUP_REMOVED lines=13> */
[----:B------:R0:W2:Y:S01]  /*5c90*/  @!P4 LDG.E.CONSTANT R91, desc[UR8][R68.64] ;  /* 0x00000008445bc981 */ /* 0x0000a2000c1e9900 */
[CC--:B------:R-:W-:Y:S02]  /*5ca0*/  LOP3.LUT P4, RZ, R71.reuse, R74.reuse, RZ, 0xfc, !PT ;  /* 0x0000004a47ff7212 */ /* 0x0c0fe4000788fcff */
[----:B------:R-:W-:Y:S02]  /*5cb0*/  IADD3 R70, PT, PT, R71, R74, RZ ;  /* 0x0000004a47467210 */ /* 0x000fe40007ffe0ff */
        /* <DEDUP_REMOVED lines=14> */
[----:B------:R-:W-:Y:S01]  /*5da0*/  ISETP.GT.U32.OR P4, PT, R68, 0xe, P4 ;  /* 0x0000000e4400780c */ /* 0x000fe20002784470 */
[----:B0-----:R-:W-:-:S12]  /*5db0*/  VIADD R70, R75, 0x3d ;  /* 0x0000003d4b467836 */ /* 0x001fd80000000000 */
[----:B------:R-:W0:Y:S01]  /*5dc0*/  @!P4 LDC.64 R68, c[0x0][0x380] ;  /* 0x0000e000ff44cb82 */ /* 0x000e220000000a00 */
[----:B------:R-:W-:-:S04]  /*5dd0*/  SHF.R.U32.HI R70, RZ, 0x4, R70 ;  /* 0x00000004ff467819 */ /* 0x000fc80000011646 */
[----:B------:R-:W-:-:S04]  /*5de0*/  LOP3.LUT R71, R70, 0x3, RZ, 0xc0, !PT ;  /* 0x0000000346477812 */ /* 0x000fc800078ec0ff */
[C---:B------:R-:W-:Y:S01]  /*5df0*/  LOP3.LUT P3, RZ, R71.reuse, R74, RZ, 0xfc, !PT ;  /* 0x0000004a47ff7212 */ /* 0x040fe2000786fcff */
[----:B------:R-:W-:Y:S02]  /*5e00*/  IMAD.IADD R70, R71, 0x1, R74 ;  /* 0x0000000147467824 */ /* 0x000fe400078e024a */
[----:B------:R-:W-:Y:S01]  /*5e10*/  @!P4 IMAD R137, R72, 0x1880, R52 ;  /* 0x000018804889c824 */ /* 0x000fe200078e0234 */
[----:B------:R-:W-:Y:S01]  /*5e20*/  PLOP3.LUT P3, PT, P3, P2, PT, 0x2f, 0xf2 ;  /* 0x0000000000f2781c */ /* 0x000fe20001f64577 */
[----:B------:R1:W-:Y:S03]  /*5e30*/  STS [R102+0x5c], R87 ;  /* 0x00005c5766007388 */ /* 0x0003e60000000800 */
[----:B------:R-:W-:Y:S01]  /*5e40*/  ISETP.GT.U32.OR P3, PT, R70, 0xe, P3 ;  /* 0x0000000e4600780c */ /* 0x000fe20001f64470 */
[----:B-1----:R-:W-:Y:S02]  /*5e50*/  IMAD.MOV.U32 R87, RZ, RZ, RZ ;  /* 0x000000ffff577224 */ /* 0x002fe400078e00ff */
[----:B0-----:R-:W-:-:S10]  /*5e60*/  @!P4 IMAD.WIDE R68, R137, 0x4, R68 ;  /* 0x000000048944c825 */ /* 0x001fd400078e0244 */
[----:B------:R-:W0:Y:S01]  /*5e70*/  @!P3 LDC.64 R70, c[0x0][0x380] ;  /* 0x0000e000ff46bb82 */ /* 0x000e220000000a00 */
[----:B------:R1:W2:Y:S02]  /*5e80*/  @!P4 LDG.E.CONSTANT R87, desc[UR8][R68.64] ;  /* 0x000000084457c981 */ /* 0x0002a4000c1e9900 */
[----:B-1----:R-:W-:-:S05]  /*5e90*/  VIADD R68, R75, 0x30 ;  /* 0x000000304b447836 */ /* 0x002fca0000000000 */
[----:B------:R-:W-:-:S04]  /*5ea0*/  SHF.R.U32.HI R68, RZ, 0x4, R68 ;  /* 0x00000004ff447819 */ /* 0x000fc80000011644 */
[----:B------:R-:W-:-:S04]  /*5eb0*/  LOP3.LUT R69, R68, 0x3, RZ, 0xc0, !PT ;  /* 0x0000000344457812 */ /* 0x000fc800078ec0ff */
[C---:B------:R-:W-:Y:S01]  /*5ec0*/  LOP3.LUT P2, RZ, R69.reuse, R74, RZ, 0xfc, !PT ;  /* 0x0000004a45ff7212 */ /* 0x040fe2000784fcff */
[----:B------:R-:W-:-:S03]  /*5ed0*/  IMAD.IADD R68, R69, 0x1, R74 ;  /* 0x0000000145447824 */ /* 0x000fc600078e024a */
[----:B------:R-:W-:-:S04]  /*5ee0*/  ISETP.EQ.OR P2, PT, R8, RZ, !P2 ;  /* 0x000000ff0800720c */ /* 0x000fc80005742670 */
[----:B------:R-:W-:Y:S01]  /*5ef0*/  ISETP.GT.U32.OR P2, PT, R68, 0xe, P2 ;  /* 0x0000000e4400780c */ /* 0x000fe20001744470 */
[----:B------:R-:W-:Y:S01]  /*5f00*/  @!P3 IMAD R137, R72, 0x1880, R51 ;  /* 0x000018804889b824 */ /* 0x000fe200078e0233 */
[----:B------:R1:W-:Y:S01]  /*5f10*/  STS [R102+0x60], R85 ;  /* 0x0000605566007388 */ /* 0x0003e20000000800 */
[----:B------:R-:W-:Y:S02]  /*5f20*/  SHF.R.U32.HI R7, RZ, 0x4, R7 ;  /* 0x00000004ff077819 */ /* 0x000fe40000011607 */
[----:B0-----:R-:W-:Y:S01]  /*5f30*/  @!P3 IMAD.WIDE R70, R137, 0x4, R70 ;  /* 0x000000048946b825 */ /* 0x001fe200078e0246 */
[----:B------:R-:W-:Y:S02]  /*5f40*/  ISETP.NE.AND P1, PT, R92, RZ, PT ;  /* 0x000000ff5c00720c */ /* 0x000fe40003f25270 */
[----:B------:R-:W-:Y:S01]  /*5f50*/  LOP3.LUT R92, R7, 0x3, RZ, 0xc0, !PT ;  /* 0x00000003075c7812 */ /* 0x000fe200078ec0ff */
[----:B-1----:R-:W-:Y:S01]  /*5f60*/  IMAD.MOV.U32 R85, RZ, RZ, RZ ;  /* 0x000000ffff557224 */ /* 0x002fe200078e00ff */
[----:B------:R-:W-:-:S03]  /*5f70*/  SHF.R.U32.HI R82, RZ, 0x4, R9 ;  /* 0x00000004ff527819 */ /* 0x000fc60000011609 */
[----:B------:R-:W0:Y:S01]  /*5f80*/  @!P2 LDC.64 R68, c[0x0][0x380] ;  /* 0x0000e000ff44ab82 */ /* 0x000e220000000a00 */
[----:B------:R-:W-:Y:S01]  /*5f90*/  LOP3.LUT R82, R82, 0x3, RZ, 0xc0, !PT ;  /* 0x0000000352527812 */ /* 0x000fe200078ec0ff */
[----:B------:R-:W2:Y:S01]  /*5fa0*/  @!P3 LDG.E.CONSTANT R85, desc[UR8][R70.64] ;  /* 0x000000084655b981 */ /* 0x000ea2000c1e9900 */
[-C--:B------:R-:W-:Y:S02]  /*5fb0*/  LOP3.LUT P3, RZ, R92, R74.reuse, RZ, 0xfc, !PT ;  /* 0x0000004a5cff7212 */ /* 0x080fe4000786fcff */
[-C--:B------:R-:W-:Y:S02]  /*5fc0*/  LOP3.LUT P4, RZ, R82, R74.reuse, RZ, 0xfc, !PT ;  /* 0x0000004a52ff7212 */ /* 0x080fe4000788fcff */
[----:B------:R-:W-:Y:S02]  /*5fd0*/  PLOP3.LUT P3, PT, P3, P0, PT, 0x2f, 0xf2 ;  /* 0x0000000000f2781c */ /* 0x000fe40001f60577 */
[----:B------:R-:W-:Y:S02]  /*5fe0*/  LOP3.LUT P0, RZ, R79, R74, RZ, 0xfc, !PT ;  /* 0x0000004a4fff7212 */ /* 0x000fe4000780fcff */
[----:B------:R-:W-:-:S02]  /*5ff0*/  PLOP3.LUT P4, PT, P4, P5, PT, 0x2f, 0xf2 ;  /* 0x0000000000f2781c */ /* 0x000fc4000278a577 */
[----:B------:R-:W-:-:S04]  /*6000*/  ISETP.EQ.OR P5, PT, R8, RZ, !P0 ;  /* 0x000000ff0800720c */ /* 0x000fc800047a2670 */
[----:B------:R-:W-:Y:S01]  /*6010*/  ISETP.GT.U32.OR P0, PT, R80, 0xe, P5 ;  /* 0x0000000e5000780c */ /* 0x000fe20002f04470 */
[----:B------:R-:W-:Y:S01]  /*6020*/  @!P2 IMAD R137, R72, 0x1880, R84 ;  /* 0x000018804889a824 */ /* 0x000fe200078e0254 */
[----:B------:R-:W-:-:S03]  /*6030*/  LOP3.LUT P6, RZ, R111, 0xe, RZ, 0xc0, !PT ;  /* 0x0000000e6fff7812 */ /* 0x000fc600078cc0ff */
[----:B0-----:R-:W-:Y:S01]  /*6040*/  @!P2 IMAD.WIDE R68, R137, 0x4, R68 ;  /* 0x000000048944a825 */ /* 0x001fe200078e0244 */
[----:B------:R-:W-:-:S03]  /*6050*/  SHF.R.U32.HI R111, RZ, 0x4, R111 ;  /* 0x00000004ff6f7819 */ /* 0x000fc6000001166f */
[----:B------:R-:W-:Y:S01]  /*6060*/  IMAD.MOV.U32 R137, RZ, RZ, RZ ;  /* 0x000000ffff897224 */ /* 0x000fe200078e00ff */
[----:B------:R-:W-:-:S03]  /*6070*/  LOP3.LUT R84, R111, 0x3, RZ, 0xc0, !PT ;  /* 0x000000036f547812 */ /* 0x000fc600078ec0ff */
[----:B------:R-:W-:Y:S02]  /*6080*/  @!P0 IMAD.IADD R7, R8, 0x1, R5 ;  /* 0x0000000108078824 */ /* 0x000fe400078e0205 */
[----:B------:R0:W2:Y:S02]  /*6090*/  @!P2 LDG.E.CONSTANT R137, desc[UR8][R68.64] ;  /* 0x000000084489a981 */ /* 0x0000a4000c1e9900 */
[----:B------:R-:W-:Y:S01]  /*60a0*/  @!P0 IMAD R4, R4, 0xc4, R7 ;  /* 0x000000c404048824 */ /* 0x000fe200078e0207 */
[C---:B------:R-:W-:Y:S01]  /*60b0*/  LOP3.LUT P2, RZ, R84.reuse, R74, RZ, 0xfc, !PT ;  /* 0x0000004a54ff7212 */ /* 0x040fe2000784fcff */
[----:B0-----:R-:W0:Y:S02]  /*60c0*/  @!P0 LDC.64 R68, c[0x0][0x380] ;  /* 0x0000e000ff448b82 */ /* 0x001e240000000a00 */
[----:B------:R-:W-:Y:S01]  /*60d0*/  @!P0 IMAD R7, R79, 0xe, R4 ;  /* 0x0000000e4f078824 */ /* 0x000fe200078e0204 */
[----:B------:R-:W-:Y:S01]  /*60e0*/  PLOP3.LUT P2, PT, P2, P6, PT, 0x2f, 0xf2 ;  /* 0x0000000000f2781c */ /* 0x000fe2000174c577 */
[----:B------:R-:W-:-:S05]  /*60f0*/  IMAD.IADD R4, R84, 0x1, R74 ;  /* 0x0000000154047824 */ /* 0x000fca00078e024a */
[----:B------:R-:W-:Y:S01]  /*6100*/  ISETP.GT.U32.OR P2, PT, R4, 0xe, P2 ;  /* 0x0000000e0400780c */ /* 0x000fe20001744470 */
[----:B------:R-:W-:Y:S02]  /*6110*/  @!P0 IMAD R7, R72, 0x1880, R7 ;  /* 0x0000188048078824 */ /* 0x000fe400078e0207 */
[----:B------:R-:W-:Y:S02]  /*6120*/  VIADD R111, R75, 0x2 ;  /* 0x000000024b6f7836 */ /* 0x000fe40000000000 */
[----:B------:R-:W-:-:S08]  /*6130*/  @!P0 VIADD R7, R7, 0xfffffff1 ;  /* 0xfffffff107078836 */ /* 0x000fd00000000000 */
[----:B------:R-:W-:Y:S01]  /*6140*/  @!P2 LOP3.LUT R4, R111, 0xe, RZ, 0xc0, !PT ;  /* 0x0000000e6f04a812 */ /* 0x000fe200078ec0ff */
[----:B0-----:R-:W-:Y:S02]  /*6150*/  @!P0 IMAD.WIDE R70, R7, 0x4, R68 ;  /* 0x0000000407468825 */ /* 0x001fe400078e0244 */
[----:B------:R-:W0:Y:S01]  /*6160*/  @!P2 LDC.64 R68, c[0x0][0x380] ;  /* 0x0000e000ff44ab82 */ /* 0x000e220000000a00 */
[----:B------:R-:W-:Y:S01]  /*6170*/  @!P2 LEA.HI R7, R111, R2, RZ, 0x1a ;  /* 0x000000026f07a211 */ /* 0x000fe200078fd0ff */
[----:B------:R-:W-:-:S04]  /*6180*/  @!P2 IMAD.IADD R4, R5, 0x1, R4 ;  /* 0x000000010504a824 */ /* 0x000fc800078e0204 */
[----:B------:R-:W-:-:S04]  /*6190*/  @!P2 IMAD R4, R7, 0xc4, R4 ;  /* 0x000000c40704a824 */ /* 0x000fc800078e0204 */
[----:B------:R-:W-:Y:S01]  /*61a0*/  @!P2 IMAD R7, R84, 0xe, R4 ;  /* 0x0000000e5407a824 */ /* 0x000fe200078e0204 */
[----:B------:R-:W-:Y:S01]  /*61b0*/  IADD3 R4, PT, PT, R92, R74, RZ ;  /* 0x0000004a5c047210 */ /* 0x000fe20007ffe0ff */
[----:B------:R1:W-:Y:S02]  /*61c0*/  STS [R102+0x64], R73 ;  /* 0x0000644966007388 */ /* 0x0003e40000000800 */
[----:B------:R-:W-:Y:S01]  /*61d0*/  @!P2 IMAD R7, R72, 0x1880, R7 ;  /* 0x000018804807a824 */ /* 0x000fe200078e0207 */
[----:B------:R-:W-:-:S03]  /*61e0*/  ISETP.GT.U32.OR P3, PT, R4, 0xe, P3 ;  /* 0x0000000e0400780c */ /* 0x000fc60001f64470 */
[----:B------:R-:W-:Y:S02]  /*61f0*/  @!P2 VIADD R7, R7, 0xfffffff1 ;  /* 0xfffffff10707a836 */ /* 0x000fe40000000000 */
[----:B-1----:R-:W-:-:S06]  /*6200*/  IMAD.MOV.U32 R73, RZ, RZ, RZ ;  /* 0x000000ffff497224 */ /* 0x002fcc00078e00ff */
[----:B------:R0:W2:Y:S02]  /*6210*/  @!P0 LDG.E.CONSTANT R73, desc[UR8][R70.64] ;  /* 0x0000000846498981 */ /* 0x0000a4000c1e9900 */
[----:B0-----:R-:W-:Y:S02]  /*6220*/  @!P2 IMAD.WIDE R70, R7, 0x4, R68 ;  /* 0x000000040746a825 */ /* 0x001fe400078e0244 */
[----:B------:R-:W0:Y:S02]  /*6230*/  @!P3 LDC.64 R68, c[0x0][0x380] ;  /* 0x0000e000ff44bb82 */ /* 0x000e240000000a00 */
[----:B------:R-:W-:-:S05]  /*6240*/  VIADD R7, R75, 0x4 ;  /* 0x000000044b077836 */ /* 0x000fca0000000000 */
[C---:B------:R-:W-:Y:S02]  /*6250*/  @!P3 LOP3.LUT R4, R7.reuse, 0xe, RZ, 0xc0, !PT ;  /* 0x0000000e0704b812 */ /* 0x040fe400078ec0ff */
[----:B------:R-:W-:-:S03]  /*6260*/  @!P3 LEA.HI R9, R7, R2, RZ, 0x1a ;  /* 0x000000020709b211 */ /* 0x000fc600078fd0ff */
[----:B------:R-:W-:-:S04]  /*6270*/  @!P3 IMAD.IADD R4, R5, 0x1, R4 ;  /* 0x000000010504b824 */ /* 0x000fc800078e0204 */
[----:B------:R-:W-:-:S04]  /*6280*/  @!P3 IMAD R4, R9, 0xc4, R4 ;  /* 0x000000c40904b824 */ /* 0x000fc800078e0204 */
[----:B------:R-:W-:Y:S02]  /*6290*/  @!P3 IMAD R9, R92, 0xe, R4 ;  /* 0x0000000e5c09b824 */ /* 0x000fe400078e0204 */
[----:B------:R-:W-:Y:S02]  /*62a0*/  IMAD.IADD R4, R82, 0x1, R74 ;  /* 0x0000000152047824 */ /* 0x000fe400078e024a */
[----:B------:R-:W-:-:S03]  /*62b0*/  @!P3 IMAD R9, R72, 0x1880, R9 ;  /* 0x000018804809b824 */ /* 0x000fc600078e0209 */
[----:B------:R-:W-:Y:S01]  /*62c0*/  ISETP.GT.U32.OR P4, PT, R4, 0xe, P4 ;  /* 0x0000000e0400780c */ /* 0x000fe20002784470 */
[----:B------:R-:W-:Y:S01]  /*62d0*/  @!P3 VIADD R9, R9, 0xfffffff1 ;  /* 0xfffffff10909b836 */ /* 0x000fe20000000000 */
[----:B------:R1:W-:Y:S03]  /*62e0*/  STS [R102+0x70], R125 ;  /* 0x0000707d66007388 */ /* 0x0003e60000000800 */
[----:B0-----:R-:W-:Y:S01]  /*62f0*/  @!P3 IMAD.WIDE R68, R9, 0x4, R68 ;  /* 0x000000040944b825 */ /* 0x001fe200078e0244 */
[----:B------:R0:W-:Y:S03]  /*6300*/  STS [R102+0x6c], R95 ;  /* 0x00006c5f66007388 */ /* 0x0001e60000000800 */
[----:B------:R-:W-:Y:S02]  /*6310*/  VIADD R9, R75, 0x6 ;  /* 0x000000064b097836 */ /* 0x000fe40000000000 */
[----:B-1----:R-:W-:-:S02]  /*6320*/  IMAD.MOV.U32 R125, RZ, RZ, RZ ;  /* 0x000000ffff7d7224 */ /* 0x002fc400078e00ff */
[----:B0-----:R-:W-:Y:S01]  /*6330*/  IMAD.MOV.U32 R95, RZ, RZ, RZ ;  /* 0x000000ffff5f7224 */ /* 0x001fe200078e00ff */
[----:B------:R-:W-:-:S03]  /*6340*/  @!P4 LOP3.LUT R4, R9, 0xe, RZ, 0xc0, !PT ;  /* 0x0000000e0904c812 */ /* 0x000fc600078ec0ff */
[----:B------:R0:W2:Y:S04]  /*6350*/  @!P3 LDG.E.CONSTANT R125, desc[UR8][R68.64] ;  /* 0x00000008447db981 */ /* 0x0000a8000c1e9900 */
[----:B------:R1:W2:Y:S01]  /*6360*/  @!P2 LDG.E.CONSTANT R95, desc[UR8][R70.64] ;  /* 0x00000008465fa981 */ /* 0x0002a2000c1e9900 */
[----:B------:R-:W-:Y:S01]  /*6370*/  @!P4 IMAD.IADD R4, R5, 0x1, R4 ;  /* 0x000000010504c824 */ /* 0x000fe200078e0204 */
[----:B0-----:R-:W0:Y:S01]  /*6380*/  @!P4 LDC.64 R68, c[0x0][0x380] ;  /* 0x0000e000ff44cb82 */ /* 0x001e220000000a00 */
[----:B-1----:R-:W-:-:S05]  /*6390*/  @!P4 LEA.HI R71, R9, R2, RZ, 0x1a ;  /* 0x000000020947c211 */ /* 0x002fca00078fd0ff */
[----:B------:R-:W-:-:S04]  /*63a0*/  @!P4 IMAD R71, R71, 0xc4, R4 ;  /* 0x000000c44747c824 */ /* 0x000fc800078e0204 */
[----:B------:R-:W-:-:S04]  /*63b0*/  @!P4 IMAD R71, R82, 0xe, R71 ;  /* 0x0000000e5247c824 */ /* 0x000fc800078e0247 */
[----:B------:R-:W-:-:S04]  /*63c0*/  @!P4 IMAD R71, R72, 0x1880, R71 ;  /* 0x000018804847c824 */ /* 0x000fc800078e0247 */
[----:B------:R-:W-:-:S04]  /*63d0*/  @!P4 VIADD R71, R71, 0xfffffff1 ;  /* 0xfffffff14747c836 */ /* 0x000fc80000000000 */
[----:B0-----:R-:W-:-:S04]  /*63e0*/  @!P4 IMAD.WIDE R68, R71, 0x4, R68 ;  /* 0x000000044744c825 */ /* 0x001fc800078e0244 */
[----:B------:R-:W-:Y:S01]  /*63f0*/  VIADD R71, R75, 0x7 ;  /* 0x000000074b477836 */ /* 0x000fe20000000000 */
[----:B------:R0:W-:Y:S04]  /*6400*/  STS [R102+0x74], R119 ;  /* 0x0000747766007388 */ /* 0x0001e80000000800 */
[----:B------:R-:W-:Y:S01]  /*6410*/  SHF.R.U32.HI R4, RZ, 0x4, R71 ;  /* 0x00000004ff047819 */ /* 0x000fe20000011647 */
[----:B------:R1:W-:Y:S01]  /*6420*/  STS [R102+0x68], R139 ;  /* 0x0000688b66007388 */ /* 0x0003e20000000800 */
[----:B------:R-:W-:Y:S02]  /*6430*/  IMAD R70, R2, 0x40, R75 ;  /* 0x0000004002467824 */ /* 0x000fe400078e024b */
[----:B0-----:R-:W-:Y:S01]  /*6440*/  IMAD.MOV.U32 R119, RZ, RZ, RZ ;  /* 0x000000ffff777224 */ /* 0x001fe200078e00ff */
[----:B-1----:R-:W-:-:S05]  /*6450*/  LOP3.LUT R139, R4, 0x3, RZ, 0xc0, !PT ;  /* 0x00000003048b7812 */ /* 0x002fca00078ec0ff */
[----:B------:R0:W2:Y:S01]  /*6460*/  @!P4 LDG.E.CONSTANT R119, desc[UR8][R68.64] ;  /* 0x000000084477c981 */ /* 0x0000a2000c1e9900 */
[C---:B------:R-:W-:Y:S01]  /*6470*/  LOP3.LUT P5, RZ, R139.reuse, R74, RZ, 0xfc, !PT ;  /* 0x0000004a8bff7212 */ /* 0x040fe200078afcff */
[----:B------:R-:W-:-:S03]  /*6480*/  IMAD.IADD R4, R139, 0x1, R74 ;  /* 0x000000018b047824 */ /* 0x000fc600078e024a */
[----:B------:R-:W-:Y:S01]  /*6490*/  ISETP.EQ.OR P5, PT, R81, 0x8, !P5 ;  /* 0x000000085100780c */ /* 0x000fe20006fa2670 */
[----:B0-----:R-:W-:-:S03]  /*64a0*/  VIADD R68, R70, 0x3e ;  /* 0x0000003e46447836 */ /* 0x001fc60000000000 */
[----:B------:R-:W-:Y:S02]  /*64b0*/  ISETP.GT.U32.OR P5, PT, R4, 0xe, P5 ;  /* 0x0000000e0400780c */ /* 0x000fe40002fa4470 */
[--C-:B------:R-:W-:Y:S02]  /*64c0*/  SHF.R.U32.HI R82, RZ, 0x4, R68.reuse ;  /* 0x00000004ff527819 */ /* 0x100fe40000011644 */
[----:B------:R-:W-:-:S03]  /*64d0*/  SHF.R.U32.HI R68, RZ, 0x6, R68 ;  /* 0x00000006ff447819 */ /* 0x000fc60000011644 */
[C---:B------:R-:W-:Y:S01]  /*64e0*/  IMAD R82, R3.reuse, 0x40, R82 ;  /* 0x0000004003527824 */ /* 0x040fe200078e0252 */
[----:B------:R-:W-:Y:S01]  /*64f0*/  LOP3.LUT R0, R0, 0xfffffffe, RZ, 0xc0, !PT ;  /* 0xfffffffe00007812 */ /* 0x000fe200078ec0ff */
[----:B------:R-:W-:-:S03]  /*6500*/  IMAD R68, R3, 0x10, R68 ;  /* 0x0000001003447824 */ /* 0x000fc600078e0244 */
[----:B------:R-:W-:Y:S02]  /*6510*/  ISETP.GT.U32.AND P6, PT, R82, 0x7f, PT ;  /* 0x0000007f5200780c */ /* 0x000fe40003fc4070 */
[----:B------:R-:W-:Y:S02]  /*6520*/  @P0 LOP3.LUT R0, R0, 0x1, RZ, 0xfc, !PT ;  /* 0x0000000100000812 */ /* 0x000fe400078efcff */
[C---:B------:R-:W-:Y:S02]  /*6530*/  @!P5 LOP3.LUT R4, R71.reuse, 0xf, RZ, 0xc0, !PT ;  /* 0x0000000f4704d812 */ /* 0x040fe400078ec0ff */
[----:B------:R-:W-:Y:S02]  /*6540*/  ISETP.GT.U32.OR P0, PT, R68, 0x1f, P6 ;  /* 0x0000001f4400780c */ /* 0x000fe40003704470 */
[----:B------:R-:W0:Y:S01]  /*6550*/  @!P5 LDC.64 R68, c[0x0][0x380] ;  /* 0x0000e000ff44db82 */ /* 0x000e220000000a00 */
[----:B------:R-:W-:Y:S01]  /*6560*/  @!P5 LEA.HI R71, R71, R2, RZ, 0x1a ;  /* 0x000000024747d211 */ /* 0x000fe200078fd0ff */
[----:B------:R-:W-:-:S04]  /*6570*/  @!P5 IMAD.IADD R4, R5, 0x1, R4 ;  /* 0x000000010504d824 */ /* 0x000fc800078e0204 */
[----:B------:R-:W-:-:S04]  /*6580*/  @!P5 IMAD R4, R71, 0xc4, R4 ;  /* 0x000000c44704d824 */ /* 0x000fc800078e0204 */
[----:B------:R-:W-:-:S04]  /*6590*/  @!P5 IMAD R81, R139, 0xe, R4 ;  /* 0x0000000e8b51d824 */ /* 0x000fc800078e0204 */
[----:B------:R-:W-:-:S04]  /*65a0*/  @!P5 IMAD R81, R72, 0x1880, R81 ;  /* 0x000018804851d824 */ /* 0x000fc800078e0251 */
[----:B------:R-:W-:-:S04]  /*65b0*/  @!P5 VIADD R81, R81, 0xfffffff1 ;  /* 0xfffffff15151d836 */ /* 0x000fc80000000000 */
[----:B0-----:R-:W-:Y:S01]  /*65c0*/  @!P5 IMAD.WIDE R68, R81, 0x4, R68 ;  /* 0x000000045144d825 */ /* 0x001fe200078e0244 */
[----:B------:R-:W-:-:S06]  /*65d0*/  MOV R81, RZ ;  /* 0x000000ff00517202 */ /* 0x000fcc0000000f00 */
[----:B------:R-:W2:Y:S01]  /*65e0*/  @!P5 LDG.E.CONSTANT R81, desc[UR8][R68.64] ;  /* 0x000000084451d981 */ /* 0x000ea2000c1e9900 */
[----:B------:R-:W-:-:S04]  /*65f0*/  IMAD.SHL.U32 R71, R3, 0x400, RZ ;  /* 0x0000040003477824 */ /* 0x000fc800078e00ff */
[C---:B------:R-:W-:Y:S01]  /*6600*/  IMAD R71, R2.reuse, 0x4a, R71 ;  /* 0x0000004a02477824 */ /* 0x040fe200078e0247 */
[----:B------:R0:W-:Y:S04]  /*6610*/  STS [R102+0x78], R155 ;  /* 0x0000789b66007388 */ /* 0x0001e80000000800 */
[----:B------:R-:W-:Y:S01]  /*6620*/  ISETP.GT.U32.AND P6, PT, R71, 0x7c1, PT ;  /* 0x000007c14700780c */ /* 0x000fe20003fc4070 */
[----:B------:R0:W-:Y:S03]  /*6630*/  STS [R102+0x7c], R113 ;  /* 0x00007c7166007388 */ /* 0x0001e60000000800 */
[----:B------:R-:W-:Y:S01]  /*6640*/  ISETP.GT.U32.OR P6, PT, R2, 0xc, P6 ;  /* 0x0000000c0200780c */ /* 0x000fe200037c4470 */
[----:B------:R0:W-:Y:S04]  /*6650*/  STS [R102+0x4], R153 ;  /* 0x0000049966007388 */ /* 0x0001e80000000800 */
        /* <DEDUP_REMOVED lines=9> */
[----:B---3--:R0:W-:Y:S04]  /*66f0*/  STS [R102+0xa4], R163 ;  /* 0x0000a4a366007388 */ /* 0x0081e80000000800 */
[----:B-----5:R0:W-:Y:S04]  /*6700*/  STS [R102+0xa8], R165 ;  /* 0x0000a8a566007388 */ /* 0x0201e80000000800 */
[----:B------:R0:W-:Y:S04]  /*6710*/  STS [R102+0xac], R90 ;  /* 0x0000ac5a66007388 */ /* 0x0001e80000000800 */
[----:B----4-:R0:W-:Y:S04]  /*6720*/  STS [R102+0xb0], R135 ;  /* 0x0000b08766007388 */ /* 0x0101e80000000800 */
        /* <DEDUP_REMOVED lines=8> */
[----:B--2---:R0:W-:Y:S04]  /*67b0*/  STS [R102+0xd8], R115 ;  /* 0x0000d87366007388 */ /* 0x0041e80000000800 */
[----:B------:R0:W-:Y:S04]  /*67c0*/  STS [R102+0xdc], R97 ;  /* 0x0000dc6166007388 */ /* 0x0001e80000000800 */
[----:B------:R0:W-:Y:S04]  /*67d0*/  STS [R102+0xe0], R117 ;  /* 0x0000e07566007388 */ /* 0x0001e80000000800 */
[----:B------:R0:W-:Y:S04]  /*67e0*/  STS [R102+0xe4], R93 ;  /* 0x0000e45d66007388 */ /* 0x0001e80000000800 */
[----:B------:R0:W-:Y:S04]  /*67f0*/  STS [R102+0xe8], R91 ;  /* 0x0000e85b66007388 */ /* 0x0001e80000000800 */
[----:B------:R0:W-:Y:S04]  /*6800*/  STS [R102], R73 ;  /* 0x0000004966007388 */ /* 0x0001e80000000800 */
[----:B------:R0:W-:Y:S04]  /*6810*/  STS [R102+0xec], R89 ;  /* 0x0000ec5966007388 */ /* 0x0001e80000000800 */
[----:B------:R0:W-:Y:S04]  /*6820*/  STS [R102+0xf0], R87 ;  /* 0x0000f05766007388 */ /* 0x0001e80000000800 */
[----:B------:R0:W-:Y:S04]  /*6830*/  STS [R102+0xf4], R85 ;  /* 0x0000f45566007388 */ /* 0x0001e80000000800 */
[----:B------:R0:W-:Y:S01]  /*6840*/  STS [R102+0xc0], R137 ;  /* 0x0000c08966007388 */ /* 0x0001e20000000800 */
[----:B------:R-:W-:Y:S01]  /*6850*/  PLOP3.LUT P6, PT, P0, P6, PT, 0xf8, 0x8f ;  /* 0x00000000008f781c */ /* 0x000fe200007cdf70 */
[----:B------:R-:W-:Y:S01]  /*6860*/  UPLOP3.LUT UP1, UPT, UPT, UPT, UP0, 0x80, 0x8 ;  /* 0x000000000008789c */ /* 0x000fe20003f2f000 */
[----:B------:R-:W-:Y:S01]  /*6870*/  BSSY.RECONVERGENT B0, `(.L_x_0) ;  /* 0x000001a000007945 */ /* 0x000fe20003800200 */
[----:B------:R-:W-:Y:S01]  /*6880*/  ISETP.NE.AND P0, PT, R88, RZ, PT ;  /* 0x000000ff5800720c */ /* 0x000fe20003f05270 */
[----:B------:R0:W-:Y:S04]  /*6890*/  STS [R102+0x10], R125 ;  /* 0x0000107d66007388 */ /* 0x0001e80000000800 */
[----:B------:R0:W-:Y:S04]  /*68a0*/  STS [R102+0x8], R95 ;  /* 0x0000085f66007388 */ /* 0x0001e80000000800 */
[----:B------:R0:W-:Y:S04]  /*68b0*/  STS [R102+0x18], R119 ;  /* 0x0000187766007388 */ /* 0x0001e80000000800 */
[----:B------:R0:W-:Y:S01]  /*68c0*/  STS [R102+0x1c], R81 ;  /* 0x00001c5166007388 */ /* 0x0001e20000000800 */
[----:B------:R-:W-:Y:S05]  /*68d0*/  @P6 BRA `(.L_x_1) ;  /* 0x00000000004c6947 */ /* 0x000fea0003800000 */
[----:B------:R-:W-:Y:S01]  /*68e0*/  VIADD R4, R75, 0x3e ;  /* 0x0000003e4b047836 */ /* 0x000fe20000000000 */
[----:B------:R-:W-:Y:S01]  /*68f0*/  P2R R68, PR, RZ, 0x1 ;  /* 0x00000001ff447803 */ /* 0x000fe20000000000 */
[----:B------:R-:W-:Y:S01]  /*6900*/  BSSY.RECONVERGENT B1, `(.L_x_2) ;  /* 0x000000f000017945 */ /* 0x000fe20003800200 */
[----:B------:R-:W-:Y:S02]  /*6910*/  LOP3.LUT P0, RZ, R76, 0xe, RZ, 0xc0, !PT ;  /* 0x0000000e4cff7812 */ /* 0x000fe4000780c0ff */
[----:B------:R-:W-:-:S04]  /*6920*/  SHF.R.U32.HI R4, RZ, 0x4, R4 ;  /* 0x00000004ff047819 */ /* 0x000fc80000011604 */
[----:B------:R-:W-:-:S04]  /*6930*/  LOP3.LUT R69, R4, 0x3, RZ, 0xc0, !PT ;  /* 0x0000000304457812 */ /* 0x000fc800078ec0ff */
[----:B------:R-:W-:Y:S01]  /*6940*/  LOP3.LUT P6, RZ, R69, R74, RZ, 0xfc, !PT ;  /* 0x0000004a45ff7212 */ /* 0x000fe200078cfcff */
[----:B------:R-:W-:-:S03]  /*6950*/  IMAD.IADD R69, R74, 0x1, R69 ;  /* 0x000000014a457824 */ /* 0x000fc600078e0245 */
[----:B------:R-:W-:Y:S02]  /*6960*/  PLOP3.LUT P6, PT, P6, P0, PT, 0x2f, 0xf2 ;  /* 0x0000000000f2781c */ /* 0x000fe400037c0577 */
[----:B------:R-:W-:Y:S02]  /*6970*/  ISETP.NE.AND P0, PT, R68, RZ, PT ;  /* 0x000000ff4400720c */ /* 0x000fe40003f05270 */
[----:B------:R-:W-:Y:S01]  /*6980*/  ISETP.GT.U32.OR P6, PT, R69, 0xe, P6 ;  /* 0x0000000e4500780c */ /* 0x000fe200037c4470 */
[----:B------:R-:W-:-:S12]  /*6990*/  IMAD.MOV.U32 R69, RZ, RZ, RZ ;  /* 0x000000ffff457224 */ /* 0x000fd800078e00ff */
[----:B------:R-:W-:Y:S05]  /*69a0*/  @P6 BRA `(.L_x_3) ;  /* 0x0000000000106947 */ /* 0x000fea0003800000 */
[----:B------:R-:W1:Y:S01]  /*69b0*/  LDC.64 R68, c[0x0][0x380] ;  /* 0x0000e000ff447b82 */ /* 0x000e620000000a00 */
[----:B0-----:R-:W-:-:S04]  /*69c0*/  IMAD R73, R72, 0x1880, R21 ;  /* 0x0000188048497824 */ /* 0x001fc800078e0215 */
[----:B-1----:R-:W-:-:S06]  /*69d0*/  IMAD.WIDE R68, R73, 0x4, R68 ;  /* 0x0000000449447825 */ /* 0x002fcc00078e0244 */
[----:B------:R1:W5:Y:S02]  /*69e0*/  LDG.E.CONSTANT R69, desc[UR8][R68.64] ;  /* 0x0000000844457981 */ /* 0x000364000c1e9900 */
.L_x_3:
[----:B------:R-:W-:Y:S05]  /*69f0*/  BSYNC.RECONVERGENT B1 ;  /* 0x0000000000017941 */ /* 0x000fea0003800200 */
.L_x_2:
[----:B-----5:R2:W-:Y:S02]  /*6a00*/  STS [R102+0xf8], R69 ;  /* 0x0000f84566007388 */ /* 0x0205e40000000800 */
.L_x_1:
[----:B------:R-:W-:Y:S05]  /*6a10*/  BSYNC.RECONVERGENT B0 ;  /* 0x0000000000007941 */ /* 0x000fea0003800200 */
.L_x_0:
[----:B------:R-:W-:Y:S01]  /*6a20*/  VIADD R4, R70, 0x3f ;  /* 0x0000003f46047836 */ /* 0x000fe20000000000 */
[----:B------:R-:W-:Y:S01]  /*6a30*/  ISETP.GT.U32.AND P6, PT, R71, 0x7c0, PT ;  /* 0x000007c04700780c */ /* 0x000fe20003fc4070 */
[----:B------:R-:W-:Y:S01]  /*6a40*/  BSSY.RECONVERGENT B0, `(.L_x_4) ;  /* 0x000001f000007945 */ /* 0x000fe20003800200 */
[----:B--2---:R-:W-:Y:S02]  /*6a50*/  P2R R69, PR, RZ, 0x1 ;  /* 0x00000001ff457803 */ /* 0x004fe40000000000 */
[--C-:B-1----:R-:W-:Y:S02]  /*6a60*/  SHF.R.U32.HI R68, RZ, 0x4, R4.reuse ;  /* 0x00000004ff447819 */ /* 0x102fe40000011604 */
[----:B------:R-:W-:Y:S02]  /*6a70*/  SHF.R.U32.HI R4, RZ, 0x6, R4 ;  /* 0x00000006ff047819 */ /* 0x000fe40000011604 */
[----:B------:R-:W-:Y:S01]  /*6a80*/  ISETP.GT.U32.OR P0, PT, R2, 0xc, P6 ;  /* 0x0000000c0200780c */ /* 0x000fe20003704470 */
[----:B------:R-:W-:-:S02]  /*6a90*/  IMAD R68, R3, 0x40, R68 ;  /* 0x0000004003447824 */ /* 0x000fc400078e0244 */
[----:B------:R-:W-:-:S03]  /*6aa0*/  IMAD R4, R3, 0x10, R4 ;  /* 0x0000001003047824 */ /* 0x000fc600078e0204 */
[----:B------:R-:W-:-:S04]  /*6ab0*/  ISETP.GT.U32.AND P6, PT, R68, 0x7f, PT ;  /* 0x0000007f4400780c */ /* 0x000fc80003fc4070 */
[----:B------:R-:W-:-:S04]  /*6ac0*/  ISETP.GT.U32.OR P6, PT, R4, 0x1f, P6 ;  /* 0x0000001f0400780c */ /* 0x000fc800037c4470 */
[----:B------:R-:W-:Y:S02]  /*6ad0*/  PLOP3.LUT P6, PT, P6, P0, PT, 0xf8, 0x8f ;  /* 0x00000000008f781c */ /* 0x000fe400037c1f70 */
[----:B------:R-:W-:-:S11]  /*6ae0*/  ISETP.NE.AND P0, PT, R69, RZ, PT ;  /* 0x000000ff4500720c */ /* 0x000fd60003f05270 */
        /* <DEDUP_REMOVED lines=18> */
.L_x_7:
[----:B------:R-:W-:Y:S05]  /*6c10*/  BSYNC.RECONVERGENT B1 ;  /* 0x0000000000017941 */ /* 0x000fea0003800200 */
.L_x_6:
[----:B-----5:R2:W-:Y:S02]  /*6c20*/  STS [R102+0xfc], R69 ;  /* 0x0000fc4566007388 */ /* 0x0205e40000000800 */
.L_x_5:
[----:B------:R-:W-:Y:S05]  /*6c30*/  BSYNC.RECONVERGENT B0 ;  /* 0x0000000000007941 */ /* 0x000fea0003800200 */
.L_x_4:
[----:B------:R-:W-:Y:S01]  /*6c40*/  IMAD R74, R2, 0x4a, RZ ;  /* 0x0000004a024a7824 */ /* 0x000fe200078e02ff */
[----:B--2---:R-:W-:Y:S01]  /*6c50*/  P2R R69, PR, RZ, 0x1 ;  /* 0x00000001ff457803 */ /* 0x004fe20000000000 */
[----:B------:R-:W-:Y:S03]  /*6c60*/  BSSY.RECONVERGENT B0, `(.L_x_8) ;  /* 0x000001a000007945 */ /* 0x000fe60003800200 */
[--C-:B-1----:R-:W-:Y:S02]  /*6c70*/  SHF.R.U32.HI R68, RZ, 0x4, R74.reuse ;  /* 0x00000004ff447819 */ /* 0x102fe4000001164a */
[--C-:B------:R-:W-:Y:S01]  /*6c80*/  SHF.R.U32.HI R4, RZ, 0x6, R74.reuse ;  /* 0x00000006ff047819 */ /* 0x100fe2000001164a */
[C---:B------:R-:W-:Y:S02]  /*6c90*/  IMAD R74, R3.reuse, 0x400, R74 ;  /* 0x00000400034a7824 */ /* 0x040fe400078e024a */
[----:B------:R-:W-:-:S02]  /*6ca0*/  IMAD R68, R3, 0x40, R68 ;  /* 0x0000004003447824 */ /* 0x000fc400078e0244 */
[----:B0-----:R-:W-:Y:S01]  /*6cb0*/  IMAD R73, R3, 0x10, R4 ;  /* 0x0000001003497824 */ /* 0x001fe200078e0204 */
[----:B------:R-:W-:-:S04]  /*6cc0*/  ISETP.GT.U32.AND P6, PT, R74, 0x7bf, PT ;  /* 0x000007bf4a00780c */ /* 0x000fc80003fc4070 */
[----:B------:R-:W-:Y:S02]  /*6cd0*/  ISETP.GT.U32.OR P0, PT, R2, 0xc, P6 ;  /* 0x0000000c0200780c */ /* 0x000fe40003704470 */
[----:B------:R-:W-:-:S04]  /*6ce0*/  ISETP.GT.U32.AND P6, PT, R68, 0x7b, PT ;  /* 0x0000007b4400780c */ /* 0x000fc80003fc4070 */
[----:B------:R-:W-:-:S04]  /*6cf0*/  ISETP.GT.U32.OR P6, PT, R73, 0x1e, P6 ;  /* 0x0000001e4900780c */ /* 0x000fc800037c4470 */
[----:B------:R-:W-:Y:S02]  /*6d00*/  PLOP3.LUT P6, PT, P6, P0, PT, 0xf8, 0x8f ;  /* 0x00000000008f781c */ /* 0x000fe400037c1f70 */
[----:B------:R-:W-:-:S11]  /*6d10*/  ISETP.NE.AND P0, PT, R69, RZ, PT ;  /* 0x000000ff4500720c */ /* 0x000fd60003f05270 */
[----:B------:R-:W-:Y:S05]  /*6d20*/  @P6 BRA `(.L_x_9) ;  /* 0x0000000000346947 */ /* 0x000fea0003800000 */
[----:B------:R-:W-:Y:S01]  /*6d30*/  LOP3.LUT P6, RZ, R0, 0x1, RZ, 0xc0, !PT ;  /* 0x0000000100ff7812 */ /* 0x000fe200078cc0ff */
[----:B------:R-:W-:Y:S01]  /*6d40*/  BSSY.RECONVERGENT B1, `(.L_x_10) ;  /* 0x000000a000017945 */ /* 0x000fe20003800200 */
[----:B------:R-:W-:-:S11]  /*6d50*/  IMAD.MOV.U32 R69, RZ, RZ, RZ ;  /* 0x000000ffff457224 */ /* 0x000fd600078e00ff */
[----:B------:R-:W-:Y:S05]  /*6d60*/  @P6 BRA `(.L_x_11) ;  /* 0x00000000001c6947 */ /* 0x000fea0003800000 */
[----:B------:R-:W0:Y:S01]  /*6d70*/  LDC.64 R68, c[0x0][0x380] ;  /* 0x0000e000ff447b82 */ /* 0x000e220000000a00 */
[----:B------:R-:W-:-:S04]  /*6d80*/  IMAD.IADD R73, R8, 0x1, R5 ;  /* 0x0000000108497824 */ /* 0x000fc800078e0205 */
[----:B------:R-:W-:-:S04]  /*6d90*/  IMAD R74, R4, 0xc4, R73 ;  /* 0x000000c4044a7824 */ /* 0x000fc800078e0249 */
[----:B------:R-:W-:-:S04]  /*6da0*/  IMAD R79, R79, 0xe, R74 ;  /* 0x0000000e4f4f7824 */ /* 0x000fc800078e024a */
[----:B------:R-:W-:-:S04]  /*6db0*/  IMAD R79, R72, 0x1880, R79 ;  /* 0x00001880484f7824 */ /* 0x000fc800078e024f */
[----:B0-----:R-:W-:-:S06]  /*6dc0*/  IMAD.WIDE.U32 R68, R79, 0x4, R68 ;  /* 0x000000044f447825 */ /* 0x001fcc00078e0044 */
[----:B------:R0:W5:Y:S02]  /*6dd0*/  LDG.E.CONSTANT R69, desc[UR8][R68.64+0x2d4] ;  /* 0x0002d40844457981 */ /* 0x000164000c1e9900 */
.L_x_11:
[----:B------:R-:W-:Y:S05]  /*6de0*/  BSYNC.RECONVERGENT B1 ;  /* 0x0000000000017941 */ /* 0x000fea0003800200 */
.L_x_10:
[----:B-----5:R1:W-:Y:S02]  /*6df0*/  STS [R102+0x100], R69 ;  /* 0x0001004566007388 */ /* 0x0203e40000000800 */
.L_x_9:
[----:B------:R-:W-:Y:S05]  /*6e00*/  BSYNC.RECONVERGENT B0 ;  /* 0x0000000000007941 */ /* 0x000fea0003800200 */
.L_x_8:
[----:B0-----:R-:W-:Y:S01]  /*6e10*/  VIADD R68, R70, 0x41 ;  /* 0x0000004146447836 */ /* 0x001fe20000000000 */
[----:B------:R-:W-:Y:S01]  /*6e20*/  ISETP.GT.U32.AND P6, PT, R71, 0x7be, PT ;  /* 0x000007be4700780c */ /* 0x000fe20003fc4070 */
[----:B------:R-:W-:Y:S01]  /*6e30*/  BSSY.RECONVERGENT B0, `(.L_x_12) ;  /* 0x000001b000007945 */ /* 0x000fe20003800200 */
[----:B-1----:R-:W-:Y:S02]  /*6e40*/  P2R R69, PR, RZ, 0x1 ;  /* 0x00000001ff457803 */ /* 0x002fe40000000000 */
[--C-:B------:R-:W-:Y:S02]  /*6e50*/  SHF.R.U32.HI R74, RZ, 0x4, R68.reuse ;  /* 0x00000004ff4a7819 */ /* 0x100fe40000011644 */
        /* <DEDUP_REMOVED lines=9> */
[----:B------:R-:W-:Y:S01]  /*6ef0*/  P2R R68, PR, RZ, 0x1 ;  /* 0x00000001ff447803 */ /* 0x000fe20000000000 */
[----:B------:R-:W-:Y:S01]  /*6f00*/  BSSY.RECONVERGENT B1, `(.L_x_14) ;  /* 0x000000c000017945 */ /* 0x000fe20003800200 */
[----:B------:R-:W-:Y:S01]  /*6f10*/  LOP3.LUT P0, RZ, R78, 0xe, RZ, 0xc0, !PT ;  /* 0x0000000e4eff7812 */ /* 0x000fe2000780c0ff */
[----:B------:R-:W-:Y:S01]  /*6f20*/  IMAD.MOV.U32 R69, RZ, RZ, RZ ;  /* 0x000000ffff457224 */ /* 0x000fe200078e00ff */
[----:B------:R-:W-:-:S04]  /*6f30*/  LOP3.LUT P6, RZ, R0, 0x80, RZ, 0xc0, !PT ;  /* 0x0000008000ff7812 */ /* 0x000fc800078cc0ff */
[----:B------:R-:W-:Y:S02]  /*6f40*/  PLOP3.LUT P6, PT, P6, P0, PT, 0x2f, 0xf2 ;  /* 0x0000000000f2781c */ /* 0x000fe400037c0577 */
[----:B------:R-:W-:Y:S02]  /*6f50*/  ISETP.NE.AND P0, PT, R68, RZ, PT ;  /* 0x000000ff4400720c */ /* 0x000fe40003f05270 */
[----:B------:R-:W-:-:S13]  /*6f60*/  ISETP.GT.U32.OR P6, PT, R80, 0xe, P6 ;  /* 0x0000000e5000780c */ /* 0x000fda00037c4470 */
[----:B------:R-:W-:Y:S05]  /*6f70*/  @P6 BRA `(.L_x_15) ;  /* 0x0000000000106947 */ /* 0x000fea0003800000 */
[----:B------:R-:W0:Y:S01]  /*6f80*/  LDC.64 R68, c[0x0][0x380] ;  /* 0x0000e000ff447b82 */ /* 0x000e220000000a00 */
[----:B------:R-:W-:-:S04]  /*6f90*/  IMAD R73, R72, 0x1880, R30 ;  /* 0x0000188048497824 */ /* 0x000fc800078e021e */
[----:B0-----:R-:W-:-:S06]  /*6fa0*/  IMAD.WIDE.U32 R68, R73, 0x4, R68 ;  /* 0x0000000449447825 */ /* 0x001fcc00078e0044 */
[----:B------:R0:W5:Y:S02]  /*6fb0*/  LDG.E.CONSTANT R69, desc[UR8][R68.64] ;  /* 0x0000000844457981 */ /* 0x000164000c1e9900 */
.L_x_15:
[----:B------:R-:W-:Y:S05]  /*6fc0*/  BSYNC.RECONVERGENT B1 ;  /* 0x0000000000017941 */ /* 0x000fea0003800200 */
.L_x_14:
[----:B-----5:R1:W-:Y:S02]  /*6fd0*/  STS [R102+0x104], R69 ;  /* 0x0001044566007388 */ /* 0x0203e40000000800 */
.L_x_13:
[----:B------:R-:W-:Y:S05]  /*6fe0*/  BSYNC.RECONVERGENT B0 ;  /* 0x0000000000007941 */ /* 0x000fea0003800200 */
.L_x_12:
[----:B0-----:R-:W-:Y:S01]  /*6ff0*/  IADD3 R68, PT, PT, R70, 0x42, RZ ;  /* 0x0000004246447810 */ /* 0x001fe20007ffe0ff */
[----:B------:R-:W-:Y:S01]  /*7000*/  BSSY.RECONVERGENT B0, `(.L_x_16) ;  /* 0x0000016000007945 */ /* 0x000fe20003800200 */
[----:B------:R-:W-:Y:S02]  /*7010*/  ISETP.GT.U32.AND P6, PT, R71, 0x7bd, PT ;  /* 0x000007bd4700780c */ /* 0x000fe40003fc4070 */
[--C-:B------:R-:W-:Y:S02]  /*7020*/  SHF.R.U32.HI R74, RZ, 0x4, R68.reuse ;  /* 0x00000004ff4a7819 */ /* 0x100fe40000011644 */
[----:B------:R-:W-:Y:S02]  /*7030*/  SHF.R.U32.HI R68, RZ, 0x6, R68 ;  /* 0x00000006ff447819 */ /* 0x000fe40000011644 */
[----:B-1----:R-:W-:Y:S01]  /*7040*/  P2R R69, PR, RZ, 0x1 ;  /* 0x00000001ff457803 */ /* 0x002fe20000000000 */
[C---:B------:R-:W-:Y:S01]  /*7050*/  IMAD R74, R3.reuse, 0x40, R74 ;  /* 0x00000040034a7824 */ /* 0x040fe200078e024a */
[----:B------:R-:W-:Y:S01]  /*7060*/  ISETP.GT.U32.OR P0, PT, R2, 0xc, P6 ;  /* 0x0000000c0200780c */ /* 0x000fe20003704470 */
[----:B------:R-:W-:-:S03]  /*7070*/  IMAD R68, R3, 0x10, R68 ;  /* 0x0000001003447824 */ /* 0x000fc600078e0244 */
[----:B------:R-:W-:-:S04]  /*7080*/  ISETP.GT.U32.AND P6, PT, R74, 0x7f, PT ;  /* 0x0000007f4a00780c */ /* 0x000fc80003fc4070 */
[----:B------:R-:W-:-:S04]  /*7090*/  ISETP.GT.U32.OR P6, PT, R68, 0x1f, P6 ;  /* 0x0000001f4400780c */ /* 0x000fc800037c4470 */
[----:B------:R-:W-:Y:S02]  /*70a0*/  PLOP3.LUT P6, PT, P6, P0, PT, 0xf8, 0x8f ;  /* 0x00000000008f781c */ /* 0x000fe400037c1f70 */
[----:B------:R-:W-:-:S11]  /*70b0*/  ISETP.NE.AND P0, PT, R69, RZ, PT ;  /* 0x000000ff4500720c */ /* 0x000fd60003f05270 */
[----:B------:R-:W-:Y:S05]  /*70c0*/  @P6 BRA `(.L_x_17) ;  /* 0x0000000000246947 */ /* 0x000fea0003800000 */
[----:B------:R-:W-:Y:S01]  /*70d0*/  BSSY.RECONVERGENT B1, `(.L_x_18) ;  /* 0x0000007000017945 */ /* 0x000fe20003800200 */
[----:B------:R-:W-:-:S03]  /*70e0*/  IMAD.MOV.U32 R69, RZ, RZ, RZ ;  /* 0x000000ffff457224 */ /* 0x000fc600078e00ff */
[----:B------:R-:W-:Y:S05]  /*70f0*/  @P2 BRA `(.L_x_19) ;  /* 0x0000000000102947 */ /* 0x000fea0003800000 */
[----:B------:R-:W0:Y:S01]  /*7100*/  LDC.64 R68, c[0x0][0x380] ;  /* 0x0000e000ff447b82 */ /* 0x000e220000000a00 */
[----:B------:R-:W-:-:S04]  /*7110*/  IMAD R73, R72, 0x1880, R53 ;  /* 0x0000188048497824 */ /* 0x000fc800078e0235 */
[----:B0-----:R-:W-:-:S06]  /*7120*/  IMAD.WIDE.U32 R68, R73, 0x4, R68 ;  /* 0x0000000449447825 */ /* 0x001fcc00078e0044 */
[----:B------:R0:W5:Y:S02]  /*7130*/  LDG.E.CONSTANT R69, desc[UR8][R68.64] ;  /* 0x0000000844457981 */ /* 0x000164000c1e9900 */
.L_x_19:
[----:B------:R-:W-:Y:S05]  /*7140*/  BSYNC.RECONVERGENT B1 ;  /* 0x0000000000017941 */ /* 0x000fea0003800200 */
.L_x_18:
[----:B-----5:R1:W-:Y:S02]  /*7150*/  STS [R102+0x108], R69 ;  /* 0x0001084566007388 */ /* 0x0203e40000000800 */
.L_x_17:
[----:B------:R-:W-:Y:S05]  /*7160*/  BSYNC.RECONVERGENT B0 ;  /* 0x0000000000007941 */ /* 0x000fea0003800200 */
.L_x_16:
[----:B0-----:R-:W-:Y:S01]  /*7170*/  VIADD R68, R70, 0x43 ;  /* 0x0000004346447836 */ /* 0x001fe20000000000 */
[----:B------:R-:W-:Y:S01]  /*7180*/  ISETP.GT.U32.AND P2, PT, R71, 0x7bc, PT ;  /* 0x000007bc4700780c */ /* 0x000fe20003f44070 */
[----:B------:R-:W-:Y:S03]  /*7190*/  BSSY.RECONVERGENT B0, `(.L_x_20) ;  /* 0x0000014000007945 */ /* 0x000fe60003800200 */
[--C-:B------:R-:W-:Y:S02]  /*71a0*/  SHF.R.U32.HI R74, RZ, 0x4, R68.reuse ;  /* 0x00000004ff4a7819 */ /* 0x100fe40000011644 */
[----:B------:R-:W-:Y:S02]  /*71b0*/  SHF.R.U32.HI R68, RZ, 0x6, R68 ;  /* 0x00000006ff447819 */ /* 0x000fe40000011644 */
[----:B------:R-:W-:Y:S01]  /*71c0*/  ISETP.GT.U32.OR P2, PT, R2, 0xc, P2 ;  /* 0x0000000c0200780c */ /* 0x000fe20001744470 */
[----:B------:R-:W-:-:S02]  /*71d0*/  IMAD R74, R3, 0x40, R74 ;  /* 0x00000040034a7824 */ /* 0x000fc400078e024a */
[----:B------:R-:W-:-:S03]  /*71e0*/  IMAD R68, R3, 0x10, R68 ;  /* 0x0000001003447824 */ /* 0x000fc600078e0244 */
[----:B------:R-:W-:-:S04]  /*71f0*/  ISETP.GT.U32.AND P6, PT, R74, 0x7f, PT ;  /* 0x0000007f4a00780c */ /* 0x000fc80003fc4070 */
[----:B------:R-:W-:-:S04]  /*7200*/  ISETP.GT.U32.OR P6, PT, R68, 0x1f, P6 ;  /* 0x0000001f4400780c */ /* 0x000fc800037c4470 */
[----:B------:R-:W-:-:S13]  /*7210*/  PLOP3.LUT P2, PT, P6, P2, PT, 0xf8, 0x8f ;  /* 0x00000000008f781c */ /* 0x000fda0003745f70 */
[----:B------:R-:W-:Y:S05]  /*7220*/  @P2 BRA `(.L_x_21) ;  /* 0x0000000000282947 */ /* 0x000fea0003800000 */
[----:B------:R-:W-:Y:S01]  /*7230*/  LOP3.LUT P6, RZ, R0, 0x2, RZ, 0xc0, !PT ;  /* 0x0000000200ff7812 */ /* 0x000fe200078cc0ff */
[----:B------:R-:W-:Y:S01]  /*7240*/  BSSY.RECONVERGENT B1, `(.L_x_22) ;  /* 0x0000007000017945 */ /* 0x000fe20003800200 */
[----:B-1----:R-:W-:-:S11]  /*7250*/  IMAD.MOV.U32 R69, RZ, RZ, RZ ;  /* 0x000000ffff457224 */ /* 0x002fd600078e00ff */
[----:B------:R-:W-:Y:S05]  /*7260*/  @P6 BRA `(.L_x_23) ;  /* 0x0000000000106947 */ /* 0x000fea0003800000 */
[----:B------:R-:W0:Y:S01]  /*7270*/  LDC.64 R68, c[0x0][0x380] ;  /* 0x0000e000ff447b82 */ /* 0x000e220000000a00 */
[----:B------:R-:W-:-:S04]  /*7280*/  IMAD R73, R72, 0x1880, R12 ;  /* 0x0000188048497824 */ /* 0x000fc800078e020c */
[----:B0-----:R-:W-:-:S06]  /*7290*/  IMAD.WIDE.U32 R68, R73, 0x4, R68 ;  /* 0x0000000449447825 */ /* 0x001fcc00078e0044 */
[----:B------:R0:W5:Y:S02]  /*72a0*/  LDG.E.CONSTANT R69, desc[UR8][R68.64] ;  /* 0x0000000844457981 */ /* 0x000164000c1e9900 */
.L_x_23:
[----:B------:R-:W-:Y:S05]  /*72b0*/  BSYNC.RECONVERGENT B1 ;  /* 0x0000000000017941 */ /* 0x000fea0003800200 */
.L_x_22:
[----:B-----5:R2:W-:Y:S02]  /*72c0*/  STS [R102+0x10c], R69 ;  /* 0x00010c4566007388 */ /* 0x0205e40000000800 */
.L_x_21:
[----:B------:R-:W-:Y:S05]  /*72d0*/  BSYNC.RECONVERGENT B0 ;  /* 0x0000000000007941 */ /* 0x000fea0003800200 */
.L_x_20:
        /* <DEDUP_REMOVED lines=12> */
[----:B------:R-:W-:Y:S01]  /*73a0*/  BSSY.RECONVERGENT B1, `(.L_x_26) ;  /* 0x0000007000017945 */ /* 0x000fe20003800200 */
[----:B-12---:R-:W-:-:S03]  /*73b0*/  IMAD.MOV.U32 R69, RZ, RZ, RZ ;  /* 0x000000ffff457224 */ /* 0x006fc600078e00ff */
[----:B------:R-:W-:Y:S05]  /*73c0*/  @P3 BRA `(.L_x_27) ;  /* 0x0000000000103947 */ /* 0x000fea0003800000 */
[----:B------:R-:W0:Y:S01]  /*73d0*/  LDC.64 R68, c[0x0][0x380] ;  /* 0x0000e000ff447b82 */ /* 0x000e220000000a00 */
[----:B------:R-:W-:-:S04]  /*73e0*/  IMAD R73, R72, 0x1880, R54 ;  /* 0x0000188048497824 */ /* 0x000fc800078e0236 */
[----:B0-----:R-:W-:-:S06]  /*73f0*/  IMAD.WIDE.U32 R68, R73, 0x4, R68 ;  /* 0x0000000449447825 */ /* 0x001fcc00078e0044 */
[----:B------:R0:W5:Y:S02]  /*7400*/  LDG.E.CONSTANT R69, desc[UR8][R68.64] ;  /* 0x0000000844457981 */ /* 0x000164000c1e9900 */
.L_x_27:
[----:B------:R-:W-:Y:S05]  /*7410*/  BSYNC.RECONVERGENT B1 ;  /* 0x0000000000017941 */ /* 0x000fea0003800200 */
.L_x_26:
[----:B-----5:R3:W-:Y:S02]  /*7420*/  STS [R102+0x110], R69 ;  /* 0x0001104566007388 */ /* 0x0207e40000000800 */
.L_x_25:
[----:B------:R-:W-:Y:S05]  /*7430*/  BSYNC.RECONVERGENT B0 ;  /* 0x0000000000007941 */ /* 0x000fea0003800200 */
.L_x_24:
        /* <DEDUP_REMOVED lines=13> */
[----:B-123--:R-:W-:-:S03]  /*7510*/  IMAD.MOV.U32 R69, RZ, RZ, RZ ;  /* 0x000000ffff457224 */ /* 0x00efc600078e00ff */
[----:B------:R-:W-:Y:S05]  /*7520*/  @P0 BRA `(.L_x_31) ;  /* 0x0000000000100947 */ /* 0x000fea0003800000 */
[----:B------:R-:W0:Y:S01]  /*7530*/  LDC.64 R68, c[0x0][0x380] ;  /* 0x0000e000ff447b82 */ /* 0x000e220000000a00 */
[----:B------:R-:W-:-:S04]  /*7540*/  IMAD R73, R72, 0x1880, R15 ;  /* 0x0000188048497824 */ /* 0x000fc800078e020f */
[----:B0-----:R-:W-:-:S06]  /*7550*/  IMAD.WIDE.U32 R68, R73, 0x4, R68 ;  /* 0x0000000449447825 */ /* 0x001fcc00078e0044 */
[----:B------:R0:W5:Y:S02]  /*7560*/  LDG.E.CONSTANT R69, desc[UR8][R68.64] ;  /* 0x0000000844457981 */ /* 0x000164000c1e9900 */
.L_x_31:
[----:B------:R-:W-:Y:S05]  /*7570*/  BSYNC.RECONVERGENT B1 ;  /* 0x0000000000017941 */ /* 0x000fea0003800200 */
.L_x_30:
[----:B-----5:R4:W-:Y:S02]  /*7580*/  STS [R102+0x114], R69 ;  /* 0x0001144566007388 */ /* 0x0209e40000000800 */
.L_x_29:
[----:B------:R-:W-:Y:S05]  /*7590*/  BSYNC.RECONVERGENT B0 ;  /* 0x0000000000007941 */ /* 0x000fea0003800200 */
.L_x_28:
        /* <DEDUP_REMOVED lines=13> */
[----:B-1234-:R-:W-:-:S03]  /*7670*/  HFMA2 R69, -RZ, RZ, 0, 0 ;  /* 0x00000000ff457431 */ /* 0x01efc600000001ff */
[----:B------:R-:W-:Y:S05]  /*7680*/  @P4 BRA `(.L_x_35) ;  /* 0x0000000000104947 */ /* 0x000fea0003800000 */
[----:B------:R-:W0:Y:S01]  /*7690*/  LDC.64 R68, c[0x0][0x380] ;  /* 0x0000e000ff447b82 */ /* 0x000e220000000a00 */
[----:B------:R-:W-:-:S04]  /*76a0*/  IMAD R73, R72, 0x1880, R55 ;  /* 0x0000188048497824 */ /* 0x000fc800078e0237 */
[----:B0-----:R-:W-:-:S06]  /*76b0*/  IMAD.WIDE.U32 R68, R73, 0x4, R68 ;  /* 0x0000000449447825 */ /* 0x001fcc00078e0044 */
[----:B------:R0:W5:Y:S02]  /*76c0*/  LDG.E.CONSTANT R69, desc[UR8][R68.64] ;  /* 0x0000000844457981 */ /* 0x000164000c1e9900 */
.L_x_35:
[----:B------:R-:W-:Y:S05]  /*76d0*/  BSYNC.RECONVERGENT B1 ;  /* 0x0000000000017941 */ /* 0x000fea0003800200 */
.L_x_34:
[----:B-----5:R1:W-:Y:S02]  /*76e0*/  STS [R102+0x118], R69 ;  /* 0x0001184566007388 */ /* 0x0203e40000000800 */
.L_x_33:
[----:B------:R-:W-:Y:S05]  /*76f0*/  BSYNC.RECONVERGENT B0 ;  /* 0x0000000000007941 */ /* 0x000fea0003800200 */
.L_x_32:
        /* <DEDUP_REMOVED lines=13> */
[----:B-1234-:R-:W-:-:S03]  /*77d0*/  IMAD.MOV.U32 R69, RZ, RZ, RZ ;  /* 0x000000ffff457224 */ /* 0x01efc600078e00ff */
[----:B------:R-:W-:Y:S05]  /*77e0*/  @P5 BRA `(.L_x_39) ;  /* 0x0000000000105947 */ /* 0x000fea0003800000 */
[----:B------:R-:W0:Y:S01]  /*77f0*/  LDC.64 R68, c[0x0][0x380] ;  /* 0x0000e000ff447b82 */ /* 0x000e220000000a00 */
[----:B------:R-:W-:-:S04]  /*7800*/  IMAD R73, R72, 0x1880, R18 ;  /* 0x0000188048497824 */ /* 0x000fc800078e0212 */
[----:B0-----:R-:W-:-:S06]  /*7810*/  IMAD.WIDE.U32 R68, R73, 0x4, R68 ;  /* 0x0000000449447825 */ /* 0x001fcc00078e0044 */
[----:B------:R0:W5:Y:S02]  /*7820*/  LDG.E.CONSTANT R69, desc[UR8][R68.64] ;  /* 0x0000000844457981 */ /* 0x000164000c1e9900 */
.L_x_39:
[----:B------:R-:W-:Y:S05]  /*7830*/  BSYNC.RECONVERGENT B1 ;  /* 0x0000000000017941 */ /* 0x000fea0003800200 */
.L_x_38:
[----:B-----5:R1:W-:Y:S02]  /*7840*/  STS [R102+0x11c], R69 ;  /* 0x00011c4566007388 */ /* 0x0203e40000000800 */
.L_x_37:
[----:B------:R-:W-:Y:S05]  /*7850*/  BSYNC.RECONVERGENT B0 ;  /* 0x0000000000007941 */ /* 0x000fea0003800200 */
.L_x_36:
        /* <DEDUP_REMOVED lines=14> */
[----:B-1234-:R-:W-:-:S11]  /*7940*/  IMAD.MOV.U32 R69, RZ, RZ, RZ ;  /* 0x000000ffff457224 */ /* 0x01efd600078e00ff */
[----:B------:R-:W-:Y:S05]  /*7950*/  @P3 BRA `(.L_x_43) ;  /* 0x0000000000103947 */ /* 0x000fea0003800000 */
[----:B------:R-:W0:Y:S01]  /*7960*/  LDC.64 R68, c[0x0][0x380] ;  /* 0x0000e000ff447b82 */ /* 0x000e220000000a00 */
[----:B------:R-:W-:-:S04]  /*7970*/  IMAD R73, R72, 0x1880, R47 ;  /* 0x0000188048497824 */ /* 0x000fc800078e022f */
[----:B0-----:R-:W-:-:S06]  /*7980*/  IMAD.WIDE.U32 R68, R73, 0x4, R68 ;  /* 0x0000000449447825 */ /* 0x001fcc00078e0044 */
[----:B------:R0:W5:Y:S02]  /*7990*/  LDG.E.CONSTANT R69, desc[UR8][R68.64] ;  /* 0x0000000844457981 */ /* 0x000164000c1e9900 */
.L_x_43:
[----:B------:R-:W-:Y:S05]  /*79a0*/  BSYNC.RECONVERGENT B1 ;  /* 0x0000000000017941 */ /* 0x000fea0003800200 */
.L_x_42:
[----:B-----5:R1:W-:Y:S02]  /*79b0*/  STS [R102+0x120], R69 ;  /* 0x0001204566007388 */ /* 0x0203e40000000800 */
.L_x_41:
[----:B------:R-:W-:Y:S05]  /*79c0*/  BSYNC.RECONVERGENT B0 ;  /* 0x0000000000007941 */ /* 0x000fea0003800200 */
.L_x_40:
[----:B------:R-:W-:Y:S01]  /*79d0*/  VIADD R70, R70, 0x49 ;  /* 0x0000004946467836 */ /* 0x000fe20000000000 */
[----:B------:R-:W-:Y:S01]  /*79e0*/  ISETP.GT.U32.AND P0, PT, R71, 0x7b6, PT ;  /* 0x000007b64700780c */ /* 0x000fe20003f04070 */
[----:B------:R-:W-:Y:S03]  /*79f0*/  BSSY.RECONVERGENT B0, `(.L_x_44) ;  /* 0x0000013000007945 */ /* 0x000fe60003800200 */
[--C-:B0-----:R-:W-:Y:S02]  /*7a00*/  SHF.R.U32.HI R68, RZ, 0x4, R70.reuse ;  /* 0x00000004ff447819 */ /* 0x101fe40000011646 */
        /* <DEDUP_REMOVED lines=15> */
.L_x_47:
[----:B------:R-:W-:Y:S05]  /*7b00*/  BSYNC.RECONVERGENT B1 ;  /* 0x0000000000017941 */ /* 0x000fea0003800200 */
.L_x_46:
[----:B-----5:R1:W-:Y:S02]  /*7b10*/  STS [R102+0x124], R69 ;  /* 0x0001244566007388 */ /* 0x0203e40000000800 */
.L_x_45:
[----:B------:R-:W-:Y:S05]  /*7b20*/  BSYNC.RECONVERGENT B0 ;  /* 0x0000000000007941 */ /* 0x000fea0003800200 */
.L_x_44:
[----:B------:R-:W0:Y:S01]  /*7b30*/  LDC.64 R112, c[0x0][0x388] ;  /* 0x0000e200ff707b82 */ /* 0x000e220000000a00 */
[----:B------:R-:W-:-:S04]  /*7b40*/  IMAD R122, R72, 0x120, RZ ;  /* 0x00000120487a7824 */ /* 0x000fc800078e02ff */
[--C-:B------:R-:W-:Y:S02]  /*7b50*/  IMAD.IADD R85, R59, 0x1, R122.reuse ;  /* 0x000000013b557824 */ /* 0x100fe400078e027a */
[--C-:B------:R-:W-:Y:S02]  /*7b60*/  IMAD.IADD R93, R62, 0x1, R122.reuse ;  /* 0x000000013e5d7824 */ /* 0x100fe400078e027a */
[--C-:B------:R-:W-:Y:S02]  /*7b70*/  IMAD.IADD R117, R65, 0x1, R122.reuse ;  /* 0x0000000141757824 */ /* 0x100fe400078e027a */
[--C-:B------:R-:W-:Y:S01]  /*7b80*/  IMAD.IADD R115, R66, 0x1, R122.reuse ;  /* 0x0000000142737824 */ /* 0x100fe200078e027a */
[----:B------:R-:W-:Y:S01]  /*7b90*/  IADD3 R121, PT, PT, R63, R122, RZ ;  /* 0x0000007a3f797210 */ /* 0x000fe20007ffe0ff */
[--C-:B------:R-:W-:Y:S02]  /*7ba0*/  IMAD.IADD R79, R57, 0x1, R122.reuse ;  /* 0x00000001394f7824 */ /* 0x100fe400078e027a */
[----:B------:R-:W-:-:S02]  /*7bb0*/  IMAD.IADD R81, R58, 0x1, R122 ;  /* 0x000000013a517824 */ /* 0x000fc400078e027a */
[----:B0-----:R-:W-:-:S04]  /*7bc0*/  IMAD.WIDE.U32 R84, R85, 0x4, R112 ;  /* 0x0000000455547825 */ /* 0x001fc800078e0070 */
[--C-:B------:R-:W-:Y:S01]  /*7bd0*/  IMAD.WIDE.U32 R92, R93, 0x4, R112.reuse ;  /* 0x000000045d5c7825 */ /* 0x100fe200078e0070 */
[----:B------:R-:W5:Y:S03]  /*7be0*/  LDG.E.CONSTANT R74, desc[UR8][R84.64] ;  /* 0x00000008544a7981 */ /* 0x000f66000c1e9900 */
[--C-:B------:R-:W-:Y:S01]  /*7bf0*/  IMAD.WIDE.U32 R116, R117, 0x4, R112.reuse ;  /* 0x0000000475747825 */ /* 0x100fe200078e0070 */
[----:B------:R-:W5:Y:S03]  /*7c00*/  LDG.E.CONSTANT R75, desc[UR8][R84.64+0x4] ;  /* 0x00000408544b7981 */ /* 0x000f66000c1e9900 */
[----:B------:R-:W-:Y:S01]  /*7c10*/  IMAD.WIDE.U32 R114, R115, 0x4, R112 ;  /* 0x0000000473727825 */ /* 0x000fe200078e0070 */
[----:B------:R-:W5:Y:S03]  /*7c20*/  LDG.E.CONSTANT R76, desc[UR8][R84.64+0x8] ;  /* 0x00000808544c7981 */ /* 0x000f66000c1e9900 */
[--C-:B------:R-:W-:Y:S01]  /*7c30*/  IMAD.IADD R87, R60, 0x1, R122.reuse ;  /* 0x000000013c577824 */ /* 0x100fe200078e027a */
[----:B------:R-:W5:Y:S01]  /*7c40*/  LDG.E.CONSTANT R83, desc[UR8][R92.64] ;  /* 0x000000085c537981 */ /* 0x000f62000c1e9900 */
[----:B------:R-:W-:-:S02]  /*7c50*/  IMAD.IADD R89, R61, 0x1, R122 ;  /* 0x000000013d597824 */ /* 0x000fc400078e027a */
[--C-:B------:R-:W-:Y:S01]  /*7c60*/  IMAD.WIDE.U32 R78, R79, 0x4, R112.reuse ;  /* 0x000000044f4e7825 */ /* 0x100fe200078e0070 */
[----:B------:R-:W5:Y:S03]  /*7c70*/  LDG.E.CONSTANT R94, desc[UR8][R116.64+0x8] ;  /* 0x00000808745e7981 */ /* 0x000f66000c1e9900 */
[--C-:B------:R-:W-:Y:S01]  /*7c80*/  IMAD.WIDE.U32 R80, R81, 0x4, R112.reuse ;  /* 0x0000000451507825 */ /* 0x100fe200078e0070 */
[----:B------:R-:W5:Y:S04]  /*7c90*/  LDG.E.CONSTANT R84, desc[UR8][R92.64+0x4] ;  /* 0x000004085c547981 */ /* 0x000f68000c1e9900 */
[----:B------:R-:W5:Y:S04]  /*7ca0*/  LDG.E.CONSTANT R85, desc[UR8][R92.64+0x8] ;  /* 0x000008085c557981 */ /* 0x000f68000c1e9900 */
[----:B------:R-:W5:Y:S04]  /*7cb0*/  LDG.E.CONSTANT R95, desc[UR8][R114.64] ;  /* 0x00000008725f7981 */ /* 0x000f68000c1e9900 */
[----:B------:R-:W5:Y:S04]  /*7cc0*/  LDG.E.CONSTANT R96, desc[UR8][R114.64+0x4] ;  /* 0x0000040872607981 */ /* 0x000f68000c1e9900 */
[----:B------:R-:W5:Y:S04]  /*7cd0*/  LDG.E.CONSTANT R92, desc[UR8][R116.64] ;  /* 0x00000008745c7981 */ /* 0x000f68000c1e9900 */
[----:B------:R-:W5:Y:S04]  /*7ce0*/  LDG.E.CONSTANT R93, desc[UR8][R116.64+0x4] ;  /* 0x00000408745d7981 */ /* 0x000f68000c1e9900 */
[----:B------:R-:W5:Y:S01]  /*7cf0*/  LDG.E.CONSTANT R97, desc[UR8][R114.64+0x8] ;  /* 0x0000080872617981 */ /* 0x000f62000c1e9900 */
[----:B------:R-:W-:-:S03]  /*7d00*/  IMAD.WIDE.U32 R86, R87, 0x4, R112 ;  /* 0x0000000457567825 */ /* 0x000fc600078e0070 */
[----:B------:R-:W5:Y:S01]  /*7d10*/  LDG.E.CONSTANT R68, desc[UR8][R78.64] ;  /* 0x000000084e447981 */ /* 0x000f62000c1e9900 */
[----:B------:R-:W-:-:S03]  /*7d20*/  IMAD.WIDE.U32 R88, R89, 0x4, R112 ;  /* 0x0000000459587825 */ /* 0x000fc600078e0070 */
[----:B-1234-:R-:W5:Y:S01]  /*7d30*/  LDG.E.CONSTANT R69, desc[UR8][R78.64+0x4] ;  /* 0x000004084e457981 */ /* 0x01ef62000c1e9900 */
[----:B------:R-:W-:-:S03]  /*7d40*/  IMAD.WIDE.U32 R120, R121, 0x4, R112 ;  /* 0x0000000479787825 */ /* 0x000fc600078e0070 */
[----:B------:R-:W5:Y:S04]  /*7d50*/  LDG.E.CONSTANT R70, desc[UR8][R78.64+0x8] ;  /* 0x000008084e467981 */ /* 0x000f68000c1e9900 */
        /* <DEDUP_REMOVED lines=11> */
[----:B------:R0:W5:Y:S01]  /*7e10*/  LDG.E.CONSTANT R88, desc[UR8][R120.64+0x8] ;  /* 0x0000080878587981 */ /* 0x000162000c1e9900 */
[----:B------:R-:W-:-:S02]  /*7e20*/  IMAD.IADD R119, R64, 0x1, R122 ;  /* 0x0000000140777824 */ /* 0x000fc400078e027a */
[----:B0-----:R-:W-:-:S04]  /*7e30*/  IMAD R121, R2, 0xe, RZ ;  /* 0x0000000e02797824 */ /* 0x001fc800078e02ff */
[----:B------:R-:W-:-:S05]  /*7e40*/  VIADD R123, R121, 0xa ;  /* 0x0000000a797b7836 */ /* 0x000fca0000000000 */
[----:B------:R-:W-:Y:S01]  /*7e50*/  LOP3.LUT R123, R123, 0xffff, RZ, 0xc0, !PT ;  /* 0x0000ffff7b7b7812 */ /* 0x000fe200078ec0ff */
[----:B------:R-:W-:-:S04]  /*7e60*/  IMAD.WIDE.U32 R118, R119, 0x4, R112 ;  /* 0x0000000477767825 */ /* 0x000fc800078e0070 */
[----:B------:R-:W-:Y:S01]  /*7e70*/  IMAD R123, R123, 0x2aab, RZ ;  /* 0x00002aab7b7b7824 */ /* 0x000fe200078e02ff */
[----:B------:R-:W5:Y:S04]  /*7e80*/  LDG.E.CONSTANT R89, desc[UR8][R118.64] ;  /* 0x0000000876597981 */ /* 0x000f68000c1e9900 */
[----:B------:R-:W5:Y:S04]  /*7e90*/  LDG.E.CONSTANT R90, desc[UR8][R118.64+0x4] ;  /* 0x00000408765a7981 */ /* 0x000f68000c1e9900 */
[----:B------:R0:W5:Y:S01]  /*7ea0*/  LDG.E.CONSTANT R91, desc[UR8][R118.64+0x8] ;  /* 0x00000808765b7981 */ /* 0x000162000c1e9900 */
[----:B------:R-:W1:Y:S01]  /*7eb0*/  S2R R120, SR_CgaCtaId ;  /* 0x0000000000787919 */ /* 0x000e620000008800 */
[----:B0-----:R-:W-:-:S05]  /*7ec0*/  SHF.R.U32.HI R118, RZ, 0x14, R123 ;  /* 0x00000014ff767819 */ /* 0x001fca000001167b */
[----:B------:R-:W-:-:S05]  /*7ed0*/  IMAD R119, R3, 0x2, R118 ;  /* 0x0000000203777824 */ /* 0x000fca00078e0276 */
[----:B------:R-:W-:Y:S01]  /*7ee0*/  ISETP.GT.U32.AND P0, PT, R119, 0x3, PT ;  /* 0x000000037700780c */ /* 0x000fe20003f04070 */
[----:B------:R-:W-:-:S12]  /*7ef0*/  BSSY.RECONVERGENT B0, `(.L_x_48) ;  /* 0x0000016000007945 */ /* 0x000fd80003800200 */
[----:B-1----:R-:W-:Y:S05]  /*7f00*/  @P0 BRA `(.L_x_49) ;  /* 0x0000000000500947 */ /* 0x002fea0003800000 */
[----:B------:R-:W-:Y:S01]  /*7f10*/  IMAD R114, R56, 0x2, R3 ;  /* 0x0000000238727824 */ /* 0x000fe200078e0203 */
[----:B------:R-:W0:Y:S01]  /*7f20*/  LDCU.64 UR4, c[0x0][0x388] ;  /* 0x00007100ff0477ac */ /* 0x000e220008000a00 */
[----:B------:R-:W-:Y:S02]  /*7f30*/  LOP3.LUT P4, RZ, R0, 0x8000, RZ, 0xc0, !PT ;  /* 0x0000800000ff7812 */ /* 0x000fe4000788c0ff */
[----:B------:R-:W-:Y:S01]  /*7f40*/  IMAD R115, R114, 0x480, RZ ;  /* 0x0000048072737824 */ /* 0x000fe200078e02ff */
[----:B------:R-:W-:Y:S02]  /*7f50*/  LOP3.LUT R117, R107, 0xffff, RZ, 0xc0, !PT ;  /* 0x0000ffff6b757812 */ /* 0x000fe400078ec0ff */
[----:B------:R-:W-:Y:S01]  /*7f60*/  LOP3.LUT P3, RZ, R0, 0x800000, RZ, 0xc0, !PT ;  /* 0x0080000000ff7812 */ /* 0x000fe2000786c0ff */
[----:B------:R-:W-:Y:S01]  /*7f70*/  IMAD R118, R118, 0x240, R115 ;  /* 0x0000024076767824 */ /* 0x000fe200078e0273 */
[----:B------:R-:W-:-:S04]  /*7f80*/  LOP3.LUT P2, RZ, R0, 0x400000, RZ, 0xc0, !PT ;  /* 0x0040000000ff7812 */ /* 0x000fc8000784c0ff */
[CCC-:B------:R-:W-:Y:S02]  /*7f90*/  IADD3 R115, P0, P1, R122.reuse, R118.reuse, R117.reuse ;  /* 0x000000767a737210 */ /* 0x1c0fe4000791e075 */
[----:B------:R-:W-:Y:S02]  /*7fa0*/  @!P4 IADD3 R117, PT, PT, R122, R118, R117 ;  /* 0x000000767a75c210 */ /* 0x000fe40007ffe075 */
[----:B------:R-:W-:Y:S02]  /*7fb0*/  IADD3.X R116, PT, PT, RZ, RZ, RZ, P0, P1 ;  /* 0x000000ffff747210 */ /* 0x000fe400007e24ff */
[----:B0-----:R-:W-:-:S04]  /*7fc0*/  LEA R114, P0, R115, UR4, 0x2 ;  /* 0x0000000473727c11 */ /* 0x001fc8000f8010ff */
[----:B------:R-:W-:Y:S01]  /*7fd0*/  LEA.HI.X R115, R115, UR5, R116, 0x2, P0 ;  /* 0x0000000573737c11 */ /* 0x000fe200080f1474 */
[----:B------:R-:W-:-:S04]  /*7fe0*/  @!P4 IMAD.WIDE.U32 R116, R117, 0x4, R112 ;  /* 0x000000047574c825 */ /* 0x000fc800078e0070 */
[----:B------:R-:W2:Y:S04]  /*7ff0*/  @!P3 LDG.E.CONSTANT R118, desc[UR8][R114.64+0x4] ;  /* 0x000004087276b981 */ /* 0x000ea8000c1e9900 */
[----:B------:R-:W3:Y:S04]  /*8000*/  @!P4 LDG.E.CONSTANT R116, desc[UR8][R116.64] ;  /* 0x000000087474c981 */ /* 0x000ee8000c1e9900 */
[----:B------:R-:W4:Y:S04]  /*8010*/  @!P2 LDG.E.CONSTANT R124, desc[UR8][R114.64+0x8] ;  /* 0x00000808727ca981 */ /* 0x000f28000c1e9900 */
[----:B--2---:R0:W-:Y:S04]  /*8020*/  @!P3 STS [R103+0x7c], R118 ;  /* 0x00007c766700b388 */ /* 0x0041e80000000800 */
[----:B---3--:R0:W-:Y:S04]  /*8030*/  @!P4 STS [R103+0x78], R116 ;  /* 0x000078746700c388 */ /* 0x0081e80000000800 */
[----:B----4-:R0:W-:Y:S02]  /*8040*/  @!P2 STS [R103+0x80], R124 ;  /* 0x0000807c6700a388 */ /* 0x0101e40000000800 */
.L_x_49:
[----:B------:R-:W-:Y:S05]  /*8050*/  BSYNC.RECONVERGENT B0 ;  /* 0x0000000000007941 */ /* 0x000fea0003800200 */
.L_x_48:
[----:B------:R-:W-:Y:S01]  /*8060*/  ISETP.GT.U32.AND P0, PT, R104, 0x3, PT ;  /* 0x000000036800780c */ /* 0x000fe20003f04070 */
[----:B------:R-:W-:-:S12]  /*8070*/  BSSY.RECONVERGENT B0, `(.L_x_50) ;  /* 0x000001a000007945 */ /* 0x000fd80003800200 */
[----:B------:R-:W-:Y:S05]  /*8080*/  @P0 BRA `(.L_x_51) ;  /* 0x0000000000600947 */ /* 0x000fea0003800000 */
[----:B------:R-:W-:Y:S01]  /*8090*/  VIADD R114, R121, 0xb ;  /* 0x0000000b79727836 */ /* 0x000fe20000000000 */
[----:B------:R-:W1:Y:S01]  /*80a0*/  LDCU.64 UR4, c[0x0][0x388] ;  /* 0x00007100ff0477ac */ /* 0x000e620008000a00 */
[----:B------:R-:W-:Y:S02]  /*80b0*/  LOP3.LUT P4, RZ, R0, 0x4000, RZ, 0xc0, !PT ;  /* 0x0000400000ff7812 */ /* 0x000fe4000788c0ff */
[----:B------:R-:W-:Y:S02]  /*80c0*/  LOP3.LUT R117, R108, 0xffff, RZ, 0xc0, !PT ;  /* 0x0000ffff6c757812 */ /* 0x000fe400078ec0ff */
[----:B------:R-:W-:Y:S02]  /*80d0*/  LOP3.LUT R114, R114, 0xffff, RZ, 0xc0, !PT ;  /* 0x0000ffff72727812 */ /* 0x000fe400078ec0ff */
[C---:B------:R-:W-:Y:S02]  /*80e0*/  LOP3.LUT P3, RZ, R0.reuse, 0x100000, RZ, 0xc0, !PT ;  /* 0x0010000000ff7812 */ /* 0x040fe4000786c0ff */
[----:B------:R-:W-:Y:S01]  /*80f0*/  LOP3.LUT P2, RZ, R0, 0x80000, RZ, 0xc0, !PT ;  /* 0x0008000000ff7812 */ /* 0x000fe2000784c0ff */
[----:B------:R-:W-:-:S02]  /*8100*/  IMAD R115, R114, 0x2aab, RZ ;  /* 0x00002aab72737824 */ /* 0x000fc400078e02ff */
[----:B------:R-:W-:-:S03]  /*8110*/  IMAD R114, R56, 0x2, R3 ;  /* 0x0000000238727824 */ /* 0x000fc600078e0203 */
[----:B------:R-:W-:Y:S01]  /*8120*/  SHF.R.U32.HI R115, RZ, 0x14, R115 ;  /* 0x00000014ff737819 */ /* 0x000fe20000011673 */
[----:B------:R-:W-:-:S04]  /*8130*/  IMAD R114, R114, 0x480, RZ ;  /* 0x0000048072727824 */ /* 0x000fc800078e02ff */
[----:B0-----:R-:W-:-:S05]  /*8140*/  IMAD R118, R115, 0x240, R114 ;  /* 0x0000024073767824 */ /* 0x001fca00078e0272 */
[CCC-:B------:R-:W-:Y:S02]  /*8150*/  IADD3 R115, P0, P1, R122.reuse, R118.reuse, R117.reuse ;  /* 0x000000767a737210 */ /* 0x1c0fe4000791e075 */
[----:B------:R-:W-:Y:S02]  /*8160*/  @!P4 IADD3 R117, PT, PT, R122, R118, R117 ;  /* 0x000000767a75c210 */ /* 0x000fe40007ffe075 */
[----:B------:R-:W-:Y:S02]  /*8170*/  IADD3.X R116, PT, PT, RZ, RZ, RZ, P0, P1 ;  /* 0x000000ffff747210 */ /* 0x000fe400007e24ff */
[----:B-1----:R-:W-:-:S04]  /*8180*/  LEA R114, P0, R115, UR4, 0x2 ;  /* 0x0000000473727c11 */ /* 0x002fc8000f8010ff */
        /* <DEDUP_REMOVED lines=8> */
.L_x_51:
[----:B------:R-:W-:Y:S05]  /*8210*/  BSYNC.RECONVERGENT B0 ;  /* 0x0000000000007941 */ /* 0x000fea0003800200 */
.L_x_50:
[----:B------:R-:W-:Y:S01]  /*8220*/  ISETP.GT.U32.AND P0, PT, R105, 0x3, PT ;  /* 0x000000036900780c */ /* 0x000fe20003f04070 */
[----:B------:R-:W-:-:S12]  /*8230*/  BSSY.RECONVERGENT B0, `(.L_x_52) ;  /* 0x000001a000007945 */ /* 0x000fd80003800200 */
[----:B------:R-:W-:Y:S05]  /*8240*/  @P0 BRA `(.L_x_53) ;  /* 0x0000000000600947 */ /* 0x000fea0003800000 */
[----:B------:R-:W-:Y:S01]  /*8250*/  VIADD R114, R121, 0xc ;  /* 0x0000000c79727836 */ /* 0x000fe20000000000 */
[----:B------:R-:W2:Y:S01]  /*8260*/  LDCU.64 UR4, c[0x0][0x388] ;  /* 0x00007100ff0477ac */ /* 0x000ea20008000a00 */
        /* <DEDUP_REMOVED lines=9> */
[----:B01----:R-:W-:-:S05]  /*8300*/  IMAD R118, R115, 0x240, R114 ;  /* 0x0000024073767824 */ /* 0x003fca00078e0272 */
[CCC-:B------:R-:W-:Y:S02]  /*8310*/  IADD3 R115, P0, P1, R122.reuse, R118.reuse, R117.reuse ;  /* 0x000000767a737210 */ /* 0x1c0fe4000791e075 */
[----:B------:R-:W-:Y:S02]  /*8320*/  @!P4 IADD3 R117, PT, PT, R122, R118, R117 ;  /* 0x000000767a75c210 */ /* 0x000fe40007ffe075 */
[----:B------:R-:W-:Y:S02]  /*8330*/  IADD3.X R116, PT, PT, RZ, RZ, RZ, P0, P1 ;  /* 0x000000ffff747210 */ /* 0x000fe400007e24ff */
[----:B--2---:R-:W-:-:S04]  /*8340*/  LEA R114, P0, R115, UR4, 0x2 ;  /* 0x0000000473727c11 */ /* 0x004fc8000f8010ff */
        /* <DEDUP_REMOVED lines=8> */
.L_x_53:
[----:B------:R-:W-:Y:S05]  /*83d0*/  BSYNC.RECONVERGENT B0 ;  /* 0x0000000000007941 */ /* 0x000fea0003800200 */
.L_x_52:
[----:B------:R-:W-:Y:S01]  /*83e0*/  ISETP.GT.U32.AND P0, PT, R106, 0x3, PT ;  /* 0x000000036a00780c */ /* 0x000fe20003f04070 */
[----:B------:R-:W-:-:S12]  /*83f0*/  BSSY.RECONVERGENT B0, `(.L_x_54) ;  /* 0x000001a000007945 */ /* 0x000fd80003800200 */
[----:B------:R-:W-:Y:S05]  /*8400*/  @P0 BRA `(.L_x_55) ;  /* 0x0000000000600947 */ /* 0x000fea0003800000 */
[----:B------:R-:W-:Y:S01]  /*8410*/  VIADD R121, R121, 0xd ;  /* 0x0000000d79797836 */ /* 0x000fe20000000000 */
[----:B------:R-:W3:Y:S01]  /*8420*/  LDCU.64 UR4, c[0x0][0x388] ;  /* 0x00007100ff0477ac */ /* 0x000ee20008000a00 */
[----:B------:R-:W-:Y:S01]  /*8430*/  IMAD R114, R56, 0x2, R3 ;  /* 0x0000000238727824 */ /* 0x000fe200078e0203 */
[----:B------:R-:W-:Y:S02]  /*8440*/  LOP3.LUT P4, RZ, R0, 0x1000, RZ, 0xc0, !PT ;  /* 0x0000100000ff7812 */ /* 0x000fe4000788c0ff */
[----:B------:R-:W-:Y:S01]  /*8450*/  LOP3.LUT R121, R121, 0xffff, RZ, 0xc0, !PT ;  /* 0x0000ffff79797812 */ /* 0x000fe200078ec0ff */
[----:B------:R-:W-:Y:S01]  /*8460*/  IMAD R114, R114, 0x480, RZ ;  /* 0x0000048072727824 */ /* 0x000fe200078e02ff */
[----:B------:R-:W-:Y:S02]  /*8470*/  LOP3.LUT R117, R110, 0xffff, RZ, 0xc0, !PT ;  /* 0x0000ffff6e757812 */ /* 0x000fe400078ec0ff */
[C---:B------:R-:W-:Y:S01]  /*8480*/  LOP3.LUT P3, RZ, R0.reuse, 0x20000, RZ, 0xc0, !PT ;  /* 0x0002000000ff7812 */ /* 0x040fe2000786c0ff */
[----:B------:R-:W-:Y:S01]  /*8490*/  IMAD R121, R121, 0x2aab, RZ ;  /* 0x00002aab79797824 */ /* 0x000fe200078e02ff */
[----:B------:R-:W-:-:S04]  /*84a0*/  LOP3.LUT P2, RZ, R0, 0x10000, RZ, 0xc0, !PT ;  /* 0x0001000000ff7812 */ /* 0x000fc8000784c0ff */
[----:B------:R-:W-:-:S05]  /*84b0*/  SHF.R.U32.HI R121, RZ, 0x14, R121 ;  /* 0x00000014ff797819 */ /* 0x000fca0000011679 */
[----:B------:R-:W-:-:S05]  /*84c0*/  IMAD R121, R121, 0x240, R114 ;  /* 0x0000024079797824 */ /* 0x000fca00078e0272 */
[CCC-:B------:R-:W-:Y:S02]  /*84d0*/  IADD3 R115, P0, P1, R122.reuse, R121.reuse, R117.reuse ;  /* 0x000000797a737210 */ /* 0x1c0fe4000791e075 */
[----:B------:R-:W-:Y:S02]  /*84e0*/  @!P4 IADD3 R117, PT, PT, R122, R121, R117 ;  /* 0x000000797a75c210 */ /* 0x000fe40007ffe075 */
[----:B012---:R-:W-:Y:S02]  /*84f0*/  IADD3.X R116, PT, PT, RZ, RZ, RZ, P0, P1 ;  /* 0x000000ffff747210 */ /* 0x007fe400007e24ff */
[----:B---3--:R-:W-:Y:S01]  /*8500*/  LEA R114, P0, R115, UR4, 0x2 ;  /* 0x0000000473727c11 */ /* 0x008fe2000f8010ff */
[----:B------:R-:W-:-:S03]  /*8510*/  @!P4 IMAD.WIDE.U32 R112, R117, 0x4, R112 ;  /* 0x000000047570c825 */ /* 0x000fc600078e0070 */
[----:B------:R-:W-:-:S03]  /*8520*/  LEA.HI.X R115, R115, UR5, R116, 0x2, P0 ;  /* 0x0000000573737c11 */ /* 0x000fc600080f1474 */
[----:B------:R-:W2:Y:S04]  /*8530*/  @!P4 LDG.E.CONSTANT R112, desc[UR8][R112.64] ;  /* 0x000000087070c981 */ /* 0x000ea8000c1e9900 */
[----:B------:R-:W3:Y:S04]  /*8540*/  @!P3 LDG.E.CONSTANT R116, desc[UR8][R114.64+0x4] ;  /* 0x000004087274b981 */ /* 0x000ee8000c1e9900 */
[----:B------:R-:W4:Y:S04]  /*8550*/  @!P2 LDG.E.CONSTANT R118, desc[UR8][R114.64+0x8] ;  /* 0x000008087276a981 */ /* 0x000f28000c1e9900 */
[----:B--2---:R0:W-:Y:S04]  /*8560*/  @!P4 STS [R103+0x9c], R112 ;  /* 0x00009c706700c388 */ /* 0x0041e80000000800 */
[----:B---3--:R0:W-:Y:S04]  /*8570*/  @!P3 STS [R103+0xa0], R116 ;  /* 0x0000a0746700b388 */ /* 0x0081e80000000800 */
[----:B----4-:R0:W-:Y:S02]  /*8580*/  @!P2 STS [R103+0xa4], R118 ;  /* 0x0000a4766700a388 */ /* 0x0101e40000000800 */
.L_x_55:
[----:B------:R-:W-:Y:S05]  /*8590*/  BSYNC.RECONVERGENT B0 ;  /* 0x0000000000007941 */ /* 0x000fea0003800200 */
.L_x_54:
[----:B-----5:R3:W-:Y:S01]  /*85a0*/  STS.64 [R103], R68 ;  /* 0x0000004467007388 */ /* 0x0207e20000000a00 */
[----:B------:R-:W-:-:S03]  /*85b0*/  UMOV UR4, 0x100 ;  /* 0x0000010000047882 */ /* 0x000fc60000000000 */
[----:B------:R4:W-:Y:S04]  /*85c0*/  STS.64 [R103+0x8], R70 ;  /* 0x0000084667007388 */ /* 0x0009e80000000a00 */
[----:B------:R4:W-:Y:S04]  /*85d0*/  STS.64 [R103+0x10], R72 ;  /* 0x0000104867007388 */ /* 0x0009e80000000a00 */
[----:B------:R4:W-:Y:S01]  /*85e0*/  STS.64 [R103+0x18], R74 ;  /* 0x0000184a67007388 */ /* 0x0009e20000000a00 */
[----:B---3--:R-:W-:-:S03]  /*85f0*/  MOV R68, 0x400 ;  /* 0x0000040000447802 */ /* 0x008fc60000000f00 */
[----:B------:R4:W-:Y:S02]  /*8600*/  STS.64 [R103+0x20], R76 ;  /* 0x0000204c67007388 */ /* 0x0009e40000000a00 */
[----:B------:R-:W-:Y:S02]  /*8610*/  VIADD R69, R68, 0x2000 ;  /* 0x0000200044457836 */ /* 0x000fe40000000000 */
[----:B------:R4:W-:Y:S03]  /*8620*/  STS.64 [R103+0x28], R78 ;  /* 0x0000284e67007388 */ /* 0x0009e60000000a00 */
[----:B------:R-:W-:Y:S01]  /*8630*/  LEA R68, R120, R69, 0x18 ;  /* 0x0000004578447211 */ /* 0x000fe200078ec0ff */
[----:B------:R4:W-:Y:S04]  /*8640*/  STS.64 [R103+0x30], R80 ;  /* 0x0000305067007388 */ /* 0x0009e80000000a00 */
[----:B------:R4:W-:Y:S01]  /*8650*/  STS.64 [R103+0x38], R82 ;  /* 0x0000385267007388 */ /* 0x0009e20000000a00 */
[----:B------:R-:W-:-:S03]  /*8660*/  IMAD R68, R3, 0x480, R68 ;  /* 0x0000048003447824 */ /* 0x000fc600078e0244 */
[----:B------:R4:W-:Y:S01]  /*8670*/  STS.64 [R103+0x40], R84 ;  /* 0x0000405467007388 */ /* 0x0009e20000000a00 */
[----:B------:R-:W-:-:S03]  /*8680*/  VIADD R68, R68, 0x944 ;  /* 0x0000094444447836 */ /* 0x000fc60000000000 */
[----:B------:R4:W-:Y:S04]  /*8690*/  STS.64 [R103+0x48], R86 ;  /* 0x0000485667007388 */ /* 0x0009e80000000a00 */
[----:B------:R4:W-:Y:S04]  /*86a0*/  STS.64 [R103+0x50], R88 ;  /* 0x0000505867007388 */ /* 0x0009e80000000a00 */
[----:B------:R4:W-:Y:S04]  /*86b0*/  STS.64 [R103+0x58], R90 ;  /* 0x0000585a67007388 */ /* 0x0009e80000000a00 */
[----:B------:R4:W-:Y:S04]  /*86c0*/  STS.64 [R103+0x60], R92 ;  /* 0x0000605c67007388 */ /* 0x0009e80000000a00 */
[----:B------:R4:W-:Y:S04]  /*86d0*/  STS.64 [R103+0x68], R94 ;  /* 0x0000685e67007388 */ /* 0x0009e80000000a00 */
[----:B------:R4:W-:Y:S01]  /*86e0*/  STS.64 [R103+0x70], R96 ;  /* 0x0000706067007388 */ /* 0x0009e20000000a00 */
[----:B------:R-:W-:Y:S06]  /*86f0*/  BAR.SYNC.DEFER_BLOCKING 0x0 ;  /* 0x0000000000007b1d */ /* 0x000fec0000010000 */
.L_x_56:
[----:B----4-:R-:W-:Y:S04]  /*8700*/  LDS R71, [R101+UR4+-0x100] ;  /* 0xffff000465477984 */ /* 0x010fe80008000800 */
[----:B------:R-:W3:Y:S04]  /*8710*/  LDS R78, [R68+-0x944] ;  /* 0xfff6bc00444e7984 */ /* 0x000ee80000000800 */
[----:B------:R-:W4:Y:S04]  /*8720*/  LDS R70, [R101+UR4+-0xc0] ;  /* 0xffff400465467984 */ /* 0x000f280008000800 */
[----:B------:R-:W5:Y:S04]  /*8730*/  LDS R79, [R68+-0x44] ;  /* 0xffffbc00444f7984 */ /* 0x000f680000000800 */
[----:B------:R-:W0:Y:S04]  /*8740*/  LDS R81, [R68+-0x938] ;  /* 0xfff6c80044517984 */ /* 0x000e280000000800 */
[----:B------:R-:W1:Y:S04]  /*8750*/  LDS R72, [R101+UR4+-0x80] ;  /* 0xffff800465487984 */ /* 0x000e680008000800 */
[----:B------:R-:W2:Y:S04]  /*8760*/  LDS R83, [R68+-0x38] ;  /* 0xffffc80044537984 */ /* 0x000ea80000000800 */
[----:B------:R-:W2:Y:S04]  /*8770*/  LDS R80, [R68+-0x92c] ;  /* 0xfff6d40044507984 */ /* 0x000ea80000000800 */
[----:B------:R-:W2:Y:S04]  /*8780*/  LDS R73, [R101+UR4+-0x40] ;  /* 0xffffc00465497984 */ /* 0x000ea80008000800 */
[----:B------:R-:W2:Y:S04]  /*8790*/  LDS R82, [R68+-0x2c] ;  /* 0xffffd40044527984 */ /* 0x000ea80000000800 */
[----:B------:R-:W-:Y:S04]  /*87a0*/  LDS R74, [R101+UR4] ;  /* 0x00000004654a7984 */ /* 0x000fe80008000800 */
[----:B------:R-:W2:Y:S01]  /*87b0*/  LDS R84, [R68+-0x920] ;  /* 0xfff6e00044547984 */ /* 0x000ea20000000800 */
[----:B---3--:R-:W-:-:S03]  /*87c0*/  FFMA R100, R71, R78, R100 ;  /* 0x0000004e47647223 */ /* 0x008fc60000000064 */
[----:B------:R-:W3:Y:S01]  /*87d0*/  LDS R75, [R101+UR4+0x40] ;  /* 0x00004004654b7984 */ /* 0x000ee20008000800 */
[----:B----4-:R-:W-:-:S03]  /*87e0*/  FFMA R99, R70, R78, R99 ;  /* 0x0000004e46637223 */ /* 0x010fc60000000063 */
[----:B------:R-:W4:Y:S01]  /*87f0*/  LDS R85, [R68+-0x20] ;  /* 0xffffe00044557984 */ /* 0x000f220000000800 */
[-C--:B-----5:R-:W-:Y:S01]  /*8800*/  FFMA R98, R71, R79.reuse, R98 ;  /* 0x0000004f47627223 */ /* 0x0a0fe20000000062 */
[C---:B------:R-:W-:Y:S02]  /*8810*/  FFMA R67, R70.reuse, R79, R67 ;  /* 0x0000004f46437223 */ /* 0x040fe40000000043 */
[----:B------:R-:W5:Y:S01]  /*8820*/  LDS R86, [R68+-0x914] ;  /* 0xfff6ec0044567984 */ /* 0x000f620000000800 */
[----:B0-----:R-:W-:-:S03]  /*8830*/  FFMA R71, R70, R81, R100 ;  /* 0x0000005146477223 */ /* 0x001fc60000000064 */
[----:B------:R-:W0:Y:S01]  /*8840*/  LDS R76, [R101+UR4+0x80] ;  /* 0x00008004654c7984 */ /* 0x000e220008000800 */
[----:B-1----:R-:W-:-:S03]  /*8850*/  FFMA R78, R72, R81, R99 ;  /* 0x00000051484e7223 */ /* 0x002fc60000000063 */
[----:B------:R-:W1:Y:S01]  /*8860*/  LDS R87, [R68+-0x14] ;  /* 0xffffec0044577984 */ /* 0x000e620000000800 */
[-C--:B--2---:R-:W-:Y:S01]  /*8870*/  FFMA R79, R70, R83.reuse, R98 ;  /* 0x00000053464f7223 */ /* 0x084fe20000000062 */
[C---:B------:R-:W-:Y:S02]  /*8880*/  FFMA R67, R72.reuse, R83, R67 ;  /* 0x0000005348437223 */ /* 0x040fe40000000043 */
[----:B------:R-:W2:Y:S01]  /*8890*/  LDS R88, [R68+-0x908] ;  /* 0xfff6f80044587984 */ /* 0x000ea20000000800 */
[----:B------:R-:W-:-:S03]  /*88a0*/  FFMA R71, R72, R80, R71 ;  /* 0x0000005048477223 */ /* 0x000fc60000000047 */
[----:B------:R-:W2:Y:S01]  /*88b0*/  LDS R89, [R68+-0x8] ;  /* 0xfffff80044597984 */ /* 0x000ea20000000800 */
[----:B------:R-:W-:-:S03]  /*88c0*/  FFMA R78, R73, R80, R78 ;  /* 0x00000050494e7223 */ /* 0x000fc6000000004e */
[----:B------:R-:W2:Y:S01]  /*88d0*/  LDS R77, [R101+UR4+0xc0] ;  /* 0x0000c004654d7984 */ /* 0x000ea20008000800 */
[-C--:B------:R-:W-:Y:S01]  /*88e0*/  FFMA R72, R72, R82.reuse, R79 ;  /* 0x0000005248487223 */ /* 0x080fe2000000004f */
[----:B------:R-:W-:Y:S02]  /*88f0*/  FFMA R82, R73, R82, R67 ;  /* 0x0000005249527223 */ /* 0x000fe40000000043 */
[----:B------:R-:W-:Y:S04]  /*8900*/  LDS R90, [R101+UR4+-0xfc] ;  /* 0xffff0404655a7984 */ /* 0x000fe80008000800 */
[----:B------:R-:W2:Y:S01]  /*8910*/  LDS R91, [R68+-0x940] ;  /* 0xfff6c000445b7984 */ /* 0x000ea20000000800 */
[----:B------:R-:W-:-:S03]  /*8920*/  FFMA R71, R74, R84, R71 ;  /* 0x000000544a477223 */ /* 0x000fc60000000047 */
[----:B------:R-:W2:Y:S01]  /*8930*/  LDS R69, [R101+UR4+-0xbc] ;  /* 0xffff440465457984 */ /* 0x000ea20008000800 */
[----:B---3--:R-:W-:-:S03]  /*8940*/  FFMA R67, R75, R84, R78 ;  /* 0x000000544b437223 */ /* 0x008fc6000000004e */
[----:B------:R-:W3:Y:S01]  /*8950*/  LDS R93, [R68+-0x40] ;  /* 0xffffc000445d7984 */ /* 0x000ee20000000800 */
[-C--:B----4-:R-:W-:Y:S01]  /*8960*/  FFMA R72, R74, R85.reuse, R72 ;  /* 0x000000554a487223 */ /* 0x090fe20000000048 */
[C---:B------:R-:W-:Y:S01]  /*8970*/  FFMA R85, R75.reuse, R85, R82 ;  /* 0x000000554b557223 */ /* 0x040fe20000000052 */
[-C--:B-----5:R-:W-:Y:S01]  /*8980*/  FFMA R71, R75, R86.reuse, R71 ;  /* 0x000000564b477223 */ /* 0x0a0fe20000000047 */
[----:B------:R-:W4:Y:S01]  /*8990*/  LDS R78, [R68+-0x934] ;  /* 0xfff6cc00444e7984 */ /* 0x000f220000000800 */
[----:B0-----:R-:W-:-:S03]  /*89a0*/  FFMA R86, R76, R86, R67 ;  /* 0x000000564c567223 */ /* 0x001fc60000000043 */
[----:B------:R-:W0:Y:S01]  /*89b0*/  LDS R80, [R68+-0x34] ;  /* 0xffffcc0044507984 */ /* 0x000e220000000800 */
[----:B-1----:R-:W-:-:S03]  /*89c0*/  FFMA R72, R75, R87, R72 ;  /* 0x000000574b487223 */ /* 0x002fc60000000048 */
[----:B------:R-:W1:Y:S01]  /*89d0*/  LDS R67, [R101+UR4+-0x7c] ;  /* 0xffff840465437984 */ /* 0x000e620008000800 */
[C---:B------:R-:W-:Y:S01]  /*89e0*/  FFMA R70, R76.reuse, R87, R85 ;  /* 0x000000574c467223 */ /* 0x040fe20000000055 */
[C---:B--2---:R-:W-:Y:S02]  /*89f0*/  FFMA R71, R76.reuse, R88, R71 ;  /* 0x000000584c477223 */ /* 0x044fe40000000047 */
[----:B------:R-:W-:Y:S01]  /*8a00*/  LDS R73, [R101+UR4+-0x3c] ;  /* 0xffffc40465497984 */ /* 0x000fe20008000800 */
[----:B------:R-:W-:-:S03]  /*8a10*/  FFMA R72, R76, R89, R72 ;  /* 0x000000594c487223 */ /* 0x000fc60000000048 */
[----:B------:R-:W2:Y:S01]  /*8a20*/  LDS R82, [R68+-0x28] ;  /* 0xffffd80044527984 */ /* 0x000ea20000000800 */
[----:B------:R-:W-:-:S03]  /*8a30*/  FFMA R86, R77, R88, R86 ;  /* 0x000000584d567223 */ /* 0x000fc60000000056 */
[----:B------:R-:W5:Y:S01]  /*8a40*/  LDS R76, [R68+-0x928] ;  /* 0xfff6d800444c7984 */ /* 0x000f620000000800 */
[----:B------:R-:W-:-:S03]  /*8a50*/  FFMA R70, R77, R89, R70 ;  /* 0x000000594d467223 */ /* 0x000fc60000000046 */
[----:B------:R-:W-:Y:S01]  /*8a60*/  LDS R74, [R101+UR4+0x4] ;  /* 0x00000404654a7984 */ /* 0x000fe20008000800 */
[----:B------:R-:W-:-:S03]  /*8a70*/  FFMA R88, R90, R91, R71 ;  /* 0x0000005b5a587223 */ /* 0x000fc60000000047 */
[----:B------:R-:W5:Y:S01]  /*8a80*/  LDS R77, [R68+-0x91c] ;  /* 0xfff6e400444d7984 */ /* 0x000f620000000800 */
[----:B------:R-:W-:-:S03]  /*8a90*/  FFMA R92, R69, R91, R86 ;  /* 0x0000005b455c7223 */ /* 0x000fc60000000056 */
[----:B------:R-:W5:Y:S01]  /*8aa0*/  LDS R75, [R101+UR4+0x44] ;  /* 0x00004404654b7984 */ /* 0x000f620008000800 */
[----:B---3--:R-:W-:-:S03]  /*8ab0*/  FFMA R85, R90, R93, R72 ;  /* 0x0000005d5a557223 */ /* 0x008fc60000000048 */
[----:B------:R-:W3:Y:S01]  /*8ac0*/  LDS R79, [R68+-0x1c] ;  /* 0xffffe400444f7984 */ /* 0x000ee20000000800 */
[----:B------:R-:W-:-:S03]  /*8ad0*/  FFMA R70, R69, R93, R70 ;  /* 0x0000005d45467223 */ /* 0x000fc60000000046 */
[----:B------:R-:W3:Y:S01]  /*8ae0*/  LDS R84, [R68+-0x910] ;  /* 0xfff6f00044547984 */ /* 0x000ee20000000800 */
[----:B----4-:R-:W-:-:S03]  /*8af0*/  FFMA R88, R69, R78, R88 ;  /* 0x0000004e45587223 */ /* 0x010fc60000000058 */
[----:B------:R-:W4:Y:S01]  /*8b00*/  LDS R71, [R101+UR4+0x84] ;  /* 0x0000840465477984 */ /* 0x000f220008000800 */
[----:B0-----:R-:W-:-:S03]  /*8b10*/  FFMA R85, R69, R80, R85 ;  /* 0x0000005045557223 */ /* 0x001fc60000000055 */
[----:B------:R-:W0:Y:S01]  /*8b20*/  LDS R86, [R68+-0x10] ;  /* 0xfffff00044567984 */ /* 0x000e220000000800 */
[C---:B-1----:R-:W-:Y:S01]  /*8b30*/  FFMA R92, R67.reuse, R78, R92 ;  /* 0x0000004e435c7223 */ /* 0x042fe2000000005c */
[----:B------:R-:W-:Y:S02]  /*8b40*/  FFMA R70, R67, R80, R70 ;  /* 0x0000005043467223 */ /* 0x000fe40000000046 */
[----:B------:R-:W1:Y:S04]  /*8b50*/  LDS R81, [R68+-0x904] ;  /* 0xfff6fc0044517984 */ /* 0x000e680000000800 */
[----:B------:R-:W1:Y:S01]  /*8b60*/  LDS R72, [R101+UR4+0xc4] ;  /* 0x0000c40465487984 */ /* 0x000e620008000800 */
[----:B--2---:R-:W-:-:S03]  /*8b70*/  FFMA R70, R73, R82, R70 ;  /* 0x0000005249467223 */ /* 0x004fc60000000046 */
[----:B------:R-:W2:Y:S01]  /*8b80*/  LDS R83, [R68+-0x4] ;  /* 0xfffffc0044537984 */ /* 0x000ea20000000800 */
[-C--:B-----5:R-:W-:Y:S01]  /*8b90*/  FFMA R69, R67, R76.reuse, R88 ;  /* 0x0000004c43457223 */ /* 0x0a0fe20000000058 */
[----:B------:R-:W-:Y:S01]  /*8ba0*/  FFMA R92, R73, R76, R92 ;  /* 0x0000004c495c7223 */ /* 0x000fe2000000005c */
[----:B------:R-:W-:Y:S01]  /*8bb0*/  FFMA R76, R67, R82, R85 ;  /* 0x00000052434c7223 */ /* 0x000fe20000000055 */
[----:B------:R-:W-:Y:S04]  /*8bc0*/  LDS R87, [R101+UR4+-0xf8] ;  /* 0xffff080465577984 */ /* 0x000fe80008000800 */
[----:B------:R-:W5:Y:S01]  /*8bd0*/  LDS R95, [R68+-0x93c] ;  /* 0xfff6c400445f7984 */ /* 0x000f620000000800 */
[----:B------:R-:W-:-:S03]  /*8be0*/  FFMA R69, R74, R77, R69 ;  /* 0x0000004d4a457223 */ /* 0x000fc60000000045 */
[----:B------:R-:W5:Y:S01]  /*8bf0*/  LDS R90, [R101+UR4+-0xb8] ;  /* 0xffff4804655a7984 */ /* 0x000f620008000800 */
[----:B------:R-:W-:-:S03]  /*8c00*/  FFMA R92, R75, R77, R92 ;  /* 0x0000004d4b5c7223 */ /* 0x000fc6000000005c */
[----:B------:R-:W5:Y:S01]  /*8c10*/  LDS R97, [R68+-0x3c] ;  /* 0xffffc40044617984 */ /* 0x000f620000000800 */
[-C--:B---3--:R-:W-:Y:S01]  /*8c20*/  FFMA R67, R74, R79.reuse, R76 ;  /* 0x0000004f4a437223 */ /* 0x088fe2000000004c */
[C---:B------:R-:W-:Y:S02]  /*8c30*/  FFMA R70, R75.reuse, R79, R70 ;  /* 0x0000004f4b467223 */ /* 0x040fe40000000046 */
[----:B------:R-:W3:Y:S01]  /*8c40*/  LDS R96, [R68+-0x930] ;  /* 0xfff6d00044607984 */ /* 0x000ee20000000800 */
[----:B------:R-:W-:-:S03]  /*8c50*/  FFMA R74, R75, R84, R69 ;  /* 0x000000544b4a7223 */ /* 0x000fc60000000045 */
[----:B------:R-:W3:Y:S01]  /*8c60*/  LDS R89, [R101+UR4+-0x78] ;  /* 0xffff880465597984 */ /* 0x000ee20008000800 */
[----:B----4-:R-:W-:-:S03]  /*8c70*/  FFMA R69, R71, R84, R92 ;  /* 0x0000005447457223 */ /* 0x010fc6000000005c */
[----:B------:R-:W4:Y:S01]  /*8c80*/  LDS R99, [R68+-0x30] ;  /* 0xffffd00044637984 */ /* 0x000f220000000800 */
[-C--:B0-----:R-:W-:Y:S01]  /*8c90*/  FFMA R76, R75, R86.reuse, R67 ;  /* 0x000000564b4c7223 */ /* 0x081fe20000000043 */
[C---:B------:R-:W-:Y:S02]  /*8ca0*/  FFMA R70, R71.reuse, R86, R70 ;  /* 0x0000005647467223 */ /* 0x040fe40000000046 */
[----:B------:R-:W0:Y:S01]  /*8cb0*/  LDS R100, [R68+-0x924] ;  /* 0xfff6dc0044647984 */ /* 0x000e220000000800 */
[----:B-1----:R-:W-:-:S03]  /*8cc0*/  FFMA R74, R71, R81, R74 ;  /* 0x00000051474a7223 */ /* 0x002fc6000000004a */
[----:B------:R-:W1:Y:S01]  /*8cd0*/  LDS R91, [R101+UR4+-0x38] ;  /* 0xffffc804655b7984 */ /* 0x000e620008000800 */
[----:B------:R-:W-:-:S03]  /*8ce0*/  FFMA R69, R72, R81, R69 ;  /* 0x0000005148457223 */ /* 0x000fc60000000045 */
[----:B------:R-:W1:Y:S01]  /*8cf0*/  LDS R112, [R68+-0x24] ;  /* 0xffffdc0044707984 */ /* 0x000e620000000800 */
[-C--:B--2---:R-:W-:Y:S01]  /*8d00*/  FFMA R76, R71, R83.reuse, R76 ;  /* 0x00000053474c7223 */ /* 0x084fe2000000004c */
[----:B------:R-:W-:Y:S02]  /*8d10*/  FFMA R70, R72, R83, R70 ;  /* 0x0000005348467223 */ /* 0x000fe40000000046 */
[----:B------:R-:W-:Y:S04]  /*8d20*/  LDS R93, [R101+UR4+0x8] ;  /* 0x00000804655d7984 */ /* 0x000fe80008000800 */
[----:B------:R-:W2:Y:S01]  /*8d30*/  LDS R113, [R68+-0x918] ;  /* 0xfff6e80044717984 */ /* 0x000ea20000000800 */
[----:B-----5:R-:W-:-:S03]  /*8d40*/  FFMA R67, R87, R95, R74 ;  /* 0x0000005f57437223 */ /* 0x020fc6000000004a */
[----:B------:R-:W5:Y:S01]  /*8d50*/  LDS R94, [R101+UR4+0x48] ;  /* 0x00004804655e7984 */ /* 0x000f620008000800 */
[----:B------:R-:W-:-:S03]  /*8d60*/  FFMA R72, R90, R95, R69 ;  /* 0x0000005f5a487223 */ /* 0x000fc60000000045 */
[----:B------:R-:W5:Y:S01]  /*8d70*/  LDS R114, [R68+-0x18] ;  /* 0xffffe80044727984 */ /* 0x000f620000000800 */
[-C--:B------:R-:W-:Y:S01]  /*8d80*/  FFMA R76, R87, R97.reuse, R76 ;  /* 0x00000061574c7223 */ /* 0x080fe2000000004c */
[C---:B------:R-:W-:Y:S02]  /*8d90*/  FFMA R70, R90.reuse, R97, R70 ;  /* 0x000000615a467223 */ /* 0x040fe40000000046 */
[----:B------:R-:W5:Y:S01]  /*8da0*/  LDS R115, [R68+-0x90c] ;  /* 0xfff6f40044737984 */ /* 0x000f620000000800 */
[----:B---3--:R-:W-:-:S03]  /*8db0*/  FFMA R67, R90, R96, R67 ;  /* 0x000000605a437223 */ /* 0x008fc60000000043 */
[----:B------:R-:W3:Y:S01]  /*8dc0*/  LDS R98, [R101+UR4+0x88] ;  /* 0x0000880465627984 */ /* 0x000ee20008000800 */
[----:B------:R-:W-:-:S03]  /*8dd0*/  FFMA R72, R89, R96, R72 ;  /* 0x0000006059487223 */ /* 0x000fc60000000048 */
[----:B------:R-:W3:Y:S01]  /*8de0*/  LDS R117, [R68+-0xc] ;  /* 0xfffff40044757984 */ /* 0x000ee20000000800 */
[-C--:B----4-:R-:W-:Y:S01]  /*8df0*/  FFMA R69, R90, R99.reuse, R76 ;  /* 0x000000635a457223 */ /* 0x090fe2000000004c */
[C---:B------:R-:W-:Y:S02]  /*8e00*/  FFMA R70, R89.reuse, R99, R70 ;  /* 0x0000006359467223 */ /* 0x040fe40000000046 */
[----:B------:R-:W4:Y:S01]  /*8e10*/  LDS R119, [R68+-0x900] ;  /* 0xfff7000044777984 */ /* 0x000f220000000800 */
[----:B0-----:R-:W-:-:S03]  /*8e20*/  FFMA R74, R89, R100, R67 ;  /* 0x00000064594a7223 */ /* 0x001fc60000000043 */
[----:B------:R-:W0:Y:S01]  /*8e30*/  LDS R78, [R101+UR4+0xc8] ;  /* 0x0000c804654e7984 */ /* 0x000e220008000800 */
[----:B------:R-:W-:Y:S01]  /*8e40*/  UIADD3 UR4, UPT, UPT, UR4, 0x200, URZ ;  /* 0x0000020004047890 */ /* 0x000fe2000fffe0ff */
[----:B-1----:R-:W-:Y:S02]  /*8e50*/  FFMA R67, R91, R100, R72 ;  /* 0x000000645b437223 */ /* 0x002fe40000000048 */
[----:B------:R1:W0:Y:S01]  /*8e60*/  LDS R121, [R68] ;  /* 0x0000000044797984 */ /* 0x0002220000000800 */
[-C--:B------:R-:W-:Y:S01]  /*8e70*/  FFMA R69, R89, R112.reuse, R69 ;  /* 0x0000007059457223 */ /* 0x080fe20000000045 */
[----:B------:R-:W-:Y:S01]  /*8e80*/  FFMA R91, R91, R112, R70 ;  /* 0x000000705b5b7223 */ /* 0x000fe20000000046 */
[----:B------:R-:W-:Y:S01]  /*8e90*/  UISETP.NE.AND UP0, UPT, UR4, 0x2100, UPT ;  /* 0x000021000400788c */ /* 0x000fe2000bf05270 */
[CC--:B--2---:R-:W-:Y:S01]  /*8ea0*/  FFMA R74, R93.reuse, R113.reuse, R74 ;  /* 0x000000715d4a7223 */ /* 0x0c4fe2000000004a */
[----:B-1----:R-:W-:Y:S02]  /*8eb0*/  VIADD R68, R68, 0x48 ;  /* 0x0000004844447836 */ /* 0x002fe40000000000 */
[C---:B-----5:R-:W-:Y:S01]  /*8ec0*/  FFMA R67, R94.reuse, R113, R67 ;  /* 0x000000715e437223 */ /* 0x060fe20000000043 */
[-C--:B------:R-:W-:Y:S01]  /*8ed0*/  FFMA R70, R93, R114.reuse, R69 ;  /* 0x000000725d467223 */ /* 0x080fe20000000045 */
[C---:B------:R-:W-:Y:S01]  /*8ee0*/  FFMA R91, R94.reuse, R114, R91 ;  /* 0x000000725e5b7223 */ /* 0x040fe2000000005b */
[-C--:B------:R-:W-:Y:S01]  /*8ef0*/  FFMA R74, R94, R115.reuse, R74 ;  /* 0x000000735e4a7223 */ /* 0x080fe2000000004a */
[----:B---3--:R-:W-:Y:S01]  /*8f00*/  FFMA R67, R98, R115, R67 ;  /* 0x0000007362437223 */ /* 0x008fe20000000043 */
[-C--:B------:R-:W-:Y:S01]  /*8f10*/  FFMA R70, R94, R117.reuse, R70 ;  /* 0x000000755e467223 */ /* 0x080fe20000000046 */
[C---:B------:R-:W-:Y:S01]  /*8f20*/  FFMA R91, R98.reuse, R117, R91 ;  /* 0x00000075625b7223 */ /* 0x040fe2000000005b */
[-C--:B----4-:R-:W-:Y:S01]  /*8f30*/  FFMA R100, R98, R119.reuse, R74 ;  /* 0x0000007762647223 */ /* 0x090fe2000000004a */
[----:B0-----:R-:W-:Y:S01]  /*8f40*/  FFMA R99, R78, R119, R67 ;  /* 0x000000774e637223 */ /* 0x001fe20000000043 */
[-C--:B------:R-:W-:Y:S01]  /*8f50*/  FFMA R98, R98, R121.reuse, R70 ;  /* 0x0000007962627223 */ /* 0x080fe20000000046 */
[----:B------:R-:W-:Y:S01]  /*8f60*/  FFMA R67, R78, R121, R91 ;  /* 0x000000794e437223 */ /* 0x000fe2000000005b */
[----:B------:R-:W-:Y:S06]  /*8f70*/  BRA.U UP0, `(.L_x_56) ;  /* 0xfffffff500e07547 */ /* 0x000fec000b83ffff */
[----:B------:R-:W-:Y:S01]  /*8f80*/  IMAD.MOV.U32 R72, RZ, RZ, 0x1 ;  /* 0x00000001ff487424 */ /* 0x000fe200078e00ff */
[----:B------:R-:W-:Y:S01]  /*8f90*/  UPLOP3.LUT UP0, UPT, UPT, UPT, UPT, 0x40, 0x4 ;  /* 0x000000000004789c */ /* 0x000fe20003f0e870 */
[----:B------:R-:W-:Y:S10]  /*8fa0*/  BRA.U UP1, `(.L_x_57) ;  /* 0xffffff9501cc7547 */ /* 0x000ff4000b83ffff */
[----:B------:R-:W0:Y:S01]  /*8fb0*/  LDC.64 R4, c[0x0][0x390] ;  /* 0x0000e400ff047b82 */ /* 0x000e220000000a00 */
[----:B------:R-:W-:-:S04]  /*8fc0*/  IMAD R3, R3, 0xc4, R2 ;  /* 0x000000c403037824 */ /* 0x000fc800078e0202 */
[----:B------:R-:W-:-:S04]  /*8fd0*/  IMAD R3, R56, 0x310, R3 ;  /* 0x0000031038037824 */ /* 0x000fc800078e0203 */
[----:B------:R-:W-:-:S04]  /*8fe0*/  IMAD.IADD R3, R6, 0x1, R3 ;  /* 0x0000000106037824 */ /* 0x000fc800078e0203 */
[----:B0-----:R-:W-:-:S05]  /*8ff0*/  IMAD.WIDE.U32 R2, R3, 0x4, R4 ;  /* 0x0000000403027825 */ /* 0x001fca00078e0004 */
[----:B------:R-:W-:Y:S04]  /*9000*/  STG.E desc[UR8][R2.64], R100 ;  /* 0x0000006402007986 */ /* 0x000fe8000c101908 */
[----:B------:R-:W-:Y:S04]  /*9010*/  STG.E desc[UR8][R2.64+0x620], R98 ;  /* 0x0006206202007986 */ /* 0x000fe8000c101908 */
[----:B------:R-:W-:Y:S04]  /*9020*/  STG.E desc[UR8][R2.64+0x38], R99 ;  /* 0x0000386302007986 */ /* 0x000fe8000c101908 */
[----:B------:R-:W-:Y:S01]  /*9030*/  STG.E desc[UR8][R2.64+0x658], R67 ;  /* 0x0006584302007986 */ /* 0x000fe2000c101908 */
[----:B------:R-:W-:Y:S05]  /*9040*/  EXIT ;  /* 0x000000000000794d */ /* 0x000fea0003800000 */
.L_x_58:
[----:B------:R-:W-:-:S00]  /*9050*/  BRA `(.L_x_58) ;  /* 0xfffffffc00fc7947 */ /* 0x000fc0000383ffff */
[----:B------:R-:W-:-:S00]  /*9060*/  NOP ;  /* 0x0000000000007918 */ /* 0x000fc00000000000 */
        /* <DEDUP_REMOVED lines=9> */
.L_x_59:


//--------------------- .nv.shared.default_function_kernel0 --------------------------
	.section	.nv.shared.default_function_kernel0,"aw",@nobits
	.sectionflags	@""
	.align	4
.nv.shared.default_function_kernel0:
	.zero		13824


//--------------------- .nv.shared.reserved.0     --------------------------
	.section	.nv.shared.reserved.0,"aw",@nobits
	.weak		__nv_reservedSMEM_offset_0_alias
	.size		__nv_reservedSMEM_offset_0_alias, 0, 64
	.other		__nv_reservedSMEM_offset_0_alias,@"STO_CUDA_RESERVED_SHARED STV_DEFAULT"
__nv_reservedSMEM_offset_0_alias:
	.zero		0
	.zero		64


//--------------------- .nv.constant0.default_function_kernel0 --------------------------
	.section	.nv.constant0.default_function_kernel0,"a",@progbits
	.sectionflags	@""
	.align	4
.nv.constant0.default_function_kernel0:
	.zero		920


//--------------------- SYMBOLS --------------------------

	.type		.nv.reservedSmem.offset0,@object
	.size		.nv.reservedSmem.offset0,0x4
	.type		.nv.reservedSmem.cap,@object
	.size		.nv.reservedSmem.cap,0x4
